//
// Generated by NVIDIA NVVM Compiler
//
// Compiler Build ID: CL-36424714
// Cuda compilation tools, release 13.0, V13.0.88
// Based on NVVM 20.0.0
//

.version 9.0
.target sm_100
.address_size 64

	// .globl	_Z12row_wmma_kerPfS_S_iii
// _ZZ15matrixKernel1stILi128ELi128ELi8ELi8ELi8EEvPfS0_S0_iiiE2SA has been demoted
// _ZZ15matrixKernel1stILi128ELi128ELi8ELi8ELi8EEvPfS0_S0_iiiE2SB has been demoted

.visible .entry _Z12row_wmma_kerPfS_S_iii(
	.param .u64 .ptr .align 1 _Z12row_wmma_kerPfS_S_iii_param_0,
	.param .u64 .ptr .align 1 _Z12row_wmma_kerPfS_S_iii_param_1,
	.param .u64 .ptr .align 1 _Z12row_wmma_kerPfS_S_iii_param_2,
	.param .u32 _Z12row_wmma_kerPfS_S_iii_param_3,
	.param .u32 _Z12row_wmma_kerPfS_S_iii_param_4,
	.param .u32 _Z12row_wmma_kerPfS_S_iii_param_5
)
{
	.reg .pred 	%p<34>;
	.reg .b32 	%r<119>;
	.reg .b32 	%f<205>;
	.reg .b64 	%rd<45>;

	ld.param.u64 	%rd8, [_Z12row_wmma_kerPfS_S_iii_param_1];
	ld.param.u32 	%r33, [_Z12row_wmma_kerPfS_S_iii_param_3];
	ld.param.u32 	%r34, [_Z12row_wmma_kerPfS_S_iii_param_4];
	ld.param.u32 	%r35, [_Z12row_wmma_kerPfS_S_iii_param_5];
	mov.u32 	%r36, %tid.x;
	mov.u32 	%r37, %tid.y;
	mov.u32 	%r38, %ntid.x;
	mad.lo.s32 	%r39, %r37, %r38, %r36;
	mov.u32 	%r40, %ctaid.y;
	shl.b32 	%r41, %r40, 6;
	mov.u32 	%r42, %ctaid.x;
	shl.b32 	%r43, %r42, 5;
	shr.u32 	%r44, %r39, 1;
	and.b32  	%r45, %r44, 16;
	or.b32  	%r1, %r45, %r43;
	shr.u32 	%r46, %r39, 2;
	and.b32  	%r47, %r46, 1048560;
	add.s32 	%r2, %r47, %r41;
	setp.lt.s32 	%p1, %r34, 1;
	mov.f32 	%f133, 0f00000000;
	mov.f32 	%f134, %f133;
	mov.f32 	%f135, %f133;
	mov.f32 	%f136, %f133;
	mov.f32 	%f137, %f133;
	mov.f32 	%f138, %f133;
	mov.f32 	%f139, %f133;
	mov.f32 	%f140, %f133;
	@%p1 bra 	$L__BB0_17;
	add.s32 	%r3, %r34, 7;
	shr.u32 	%r49, %r3, 3;
	mul.lo.s32 	%r50, %r1, %r34;
	cvt.s64.s32 	%rd1, %r50;
	cvt.u64.u32 	%rd2, %r2;
	and.b32  	%r4, %r49, 3;
	setp.lt.u32 	%p2, %r34, 25;
	mov.b32 	%r115, 0;
	mov.f32 	%f133, 0f00000000;
	@%p2 bra 	$L__BB0_12;
	and.b32  	%r54, %r49, 268435452;
	neg.s32 	%r114, %r54;
	mul.lo.s32 	%r113, %r35, 24;
	shl.b32 	%r111, %r35, 4;
	shl.b32 	%r110, %r35, 3;
	mov.f32 	%f133, 0f00000000;
	mov.b32 	%r112, 16;
	mov.b32 	%r109, 0;
	mov.f32 	%f134, %f133;
	mov.f32 	%f135, %f133;
	mov.f32 	%f136, %f133;
	mov.f32 	%f137, %f133;
	mov.f32 	%f138, %f133;
	mov.f32 	%f139, %f133;
	mov.f32 	%f140, %f133;
$L__BB0_3:
	ld.param.u64 	%rd41, [_Z12row_wmma_kerPfS_S_iii_param_0];
	setp.ge.s32 	%p3, %r2, %r35;
	setp.ge.s32 	%p4, %r1, %r33;
	add.s32 	%r56, %r112, -16;
	setp.ge.s32 	%p5, %r56, %r34;
	or.pred  	%p6, %p4, %p5;
	cvt.u64.u32 	%rd10, %r56;
	add.s64 	%rd11, %rd10, %rd1;
	shl.b64 	%rd12, %rd11, 2;
	add.s64 	%rd3, %rd41, %rd12;
	or.pred  	%p7, %p6, %p3;
	@%p7 bra 	$L__BB0_5;
	wmma.load.a.sync.aligned.row.m16n16k8.tf32 	{%r57, %r58, %r59, %r60}, [%rd3], %r34;
	cvt.s64.s32 	%rd13, %r109;
	add.s64 	%rd14, %rd13, %rd2;
	shl.b64 	%rd15, %rd14, 2;
	add.s64 	%rd16, %rd8, %rd15;
	wmma.load.b.sync.aligned.row.m16n16k8.tf32 	{%r61, %r62, %r63, %r64}, [%rd16], %r35;
	wmma.mma.sync.aligned.row.row.m16n16k8.f32.tf32.tf32.f32 {%f140, %f139, %f138, %f137, %f136, %f135, %f134, %f133}, {%r57, %r58, %r59, %r60}, {%r61, %r62, %r63, %r64}, {%f140, %f139, %f138, %f137, %f136, %f135, %f134, %f133};
$L__BB0_5:
	setp.ge.s32 	%p8, %r2, %r35;
	setp.ge.s32 	%p9, %r1, %r33;
	add.s32 	%r66, %r112, -8;
	setp.ge.s32 	%p10, %r66, %r34;
	or.pred  	%p11, %p9, %p10;
	or.pred  	%p12, %p11, %p8;
	@%p12 bra 	$L__BB0_7;
	wmma.load.a.sync.aligned.row.m16n16k8.tf32 	{%r67, %r68, %r69, %r70}, [%rd3+32], %r34;
	cvt.s64.s32 	%rd17, %r110;
	add.s64 	%rd18, %rd17, %rd2;
	shl.b64 	%rd19, %rd18, 2;
	add.s64 	%rd20, %rd8, %rd19;
	wmma.load.b.sync.aligned.row.m16n16k8.tf32 	{%r71, %r72, %r73, %r74}, [%rd20], %r35;
	wmma.mma.sync.aligned.row.row.m16n16k8.f32.tf32.tf32.f32 {%f140, %f139, %f138, %f137, %f136, %f135, %f134, %f133}, {%r67, %r68, %r69, %r70}, {%r71, %r72, %r73, %r74}, {%f140, %f139, %f138, %f137, %f136, %f135, %f134, %f133};
$L__BB0_7:
	setp.ge.s32 	%p13, %r2, %r35;
	setp.ge.s32 	%p14, %r1, %r33;
	setp.ge.s32 	%p15, %r112, %r34;
	or.pred  	%p16, %p14, %p15;
	or.pred  	%p17, %p16, %p13;
	@%p17 bra 	$L__BB0_9;
	wmma.load.a.sync.aligned.row.m16n16k8.tf32 	{%r76, %r77, %r78, %r79}, [%rd3+64], %r34;
	cvt.s64.s32 	%rd21, %r111;
	add.s64 	%rd22, %rd21, %rd2;
	shl.b64 	%rd23, %rd22, 2;
	add.s64 	%rd24, %rd8, %rd23;
	wmma.load.b.sync.aligned.row.m16n16k8.tf32 	{%r80, %r81, %r82, %r83}, [%rd24], %r35;
	wmma.mma.sync.aligned.row.row.m16n16k8.f32.tf32.tf32.f32 {%f140, %f139, %f138, %f137, %f136, %f135, %f134, %f133}, {%r76, %r77, %r78, %r79}, {%r80, %r81, %r82, %r83}, {%f140, %f139, %f138, %f137, %f136, %f135, %f134, %f133};
$L__BB0_9:
	setp.ge.s32 	%p18, %r2, %r35;
	setp.ge.s32 	%p19, %r1, %r33;
	add.s32 	%r85, %r112, 8;
	setp.ge.s32 	%p20, %r85, %r34;
	or.pred  	%p21, %p19, %p20;
	or.pred  	%p22, %p21, %p18;
	@%p22 bra 	$L__BB0_11;
	wmma.load.a.sync.aligned.row.m16n16k8.tf32 	{%r86, %r87, %r88, %r89}, [%rd3+96], %r34;
	cvt.s64.s32 	%rd25, %r113;
	add.s64 	%rd26, %rd25, %rd2;
	shl.b64 	%rd27, %rd26, 2;
	add.s64 	%rd28, %rd8, %rd27;
	wmma.load.b.sync.aligned.row.m16n16k8.tf32 	{%r90, %r91, %r92, %r93}, [%rd28], %r35;
	wmma.mma.sync.aligned.row.row.m16n16k8.f32.tf32.tf32.f32 {%f140, %f139, %f138, %f137, %f136, %f135, %f134, %f133}, {%r86, %r87, %r88, %r89}, {%r90, %r91, %r92, %r93}, {%f140, %f139, %f138, %f137, %f136, %f135, %f134, %f133};
$L__BB0_11:
	add.s32 	%r94, %r34, 7;
	shr.u32 	%r95, %r94, 3;
	and.b32  	%r115, %r95, 268435452;
	add.s32 	%r114, %r114, 4;
	shl.b32 	%r96, %r35, 5;
	add.s32 	%r113, %r113, %r96;
	add.s32 	%r112, %r112, 32;
	add.s32 	%r111, %r111, %r96;
	add.s32 	%r110, %r110, %r96;
	add.s32 	%r109, %r109, %r96;
	setp.ne.s32 	%p23, %r114, 0;
	@%p23 bra 	$L__BB0_3;
$L__BB0_12:
	setp.eq.s32 	%p24, %r4, 0;
	@%p24 bra 	$L__BB0_17;
	ld.param.u64 	%rd42, [_Z12row_wmma_kerPfS_S_iii_param_0];
	mul.lo.s32 	%r97, %r115, %r35;
	shl.b32 	%r118, %r97, 3;
	shl.b32 	%r24, %r35, 3;
	mul.wide.u32 	%rd29, %r115, 32;
	shl.b64 	%rd30, %rd1, 2;
	add.s64 	%rd31, %rd29, %rd30;
	add.s64 	%rd44, %rd42, %rd31;
	shl.b32 	%r117, %r115, 3;
	neg.s32 	%r116, %r4;
$L__BB0_14:
	.pragma "nounroll";
	setp.ge.s32 	%p25, %r2, %r35;
	setp.ge.s32 	%p26, %r1, %r33;
	setp.ge.s32 	%p27, %r117, %r34;
	or.pred  	%p28, %p26, %p27;
	or.pred  	%p29, %p28, %p25;
	@%p29 bra 	$L__BB0_16;
	wmma.load.a.sync.aligned.row.m16n16k8.tf32 	{%r99, %r100, %r101, %r102}, [%rd44], %r34;
	cvt.s64.s32 	%rd32, %r118;
	add.s64 	%rd33, %rd32, %rd2;
	shl.b64 	%rd34, %rd33, 2;
	add.s64 	%rd35, %rd8, %rd34;
	wmma.load.b.sync.aligned.row.m16n16k8.tf32 	{%r103, %r104, %r105, %r106}, [%rd35], %r35;
	wmma.mma.sync.aligned.row.row.m16n16k8.f32.tf32.tf32.f32 {%f140, %f139, %f138, %f137, %f136, %f135, %f134, %f133}, {%r99, %r100, %r101, %r102}, {%r103, %r104, %r105, %r106}, {%f140, %f139, %f138, %f137, %f136, %f135, %f134, %f133};
$L__BB0_16:
	add.s32 	%r118, %r118, %r24;
	add.s64 	%rd44, %rd44, 32;
	add.s32 	%r117, %r117, 8;
	add.s32 	%r116, %r116, 1;
	setp.ne.s32 	%p30, %r116, 0;
	@%p30 bra 	$L__BB0_14;
$L__BB0_17:
	setp.ge.s32 	%p31, %r1, %r33;
	setp.ge.s32 	%p32, %r2, %r35;
	or.pred  	%p33, %p31, %p32;
	@%p33 bra 	$L__BB0_19;
	ld.param.u64 	%rd43, [_Z12row_wmma_kerPfS_S_iii_param_2];
	mul.lo.s32 	%r108, %r35, %r1;
	cvt.s64.s32 	%rd36, %r108;
	cvt.u64.u32 	%rd37, %r2;
	add.s64 	%rd38, %rd36, %rd37;
	shl.b64 	%rd39, %rd38, 2;
	add.s64 	%rd40, %rd43, %rd39;
	wmma.store.d.sync.aligned.row.m16n16k8.f32 	[%rd40], {%f140, %f139, %f138, %f137, %f136, %f135, %f134, %f133}, %r35;
$L__BB0_19:
	ret;

}
	// .globl	_Z15matrixKernel1stILi128ELi128ELi8ELi8ELi8EEvPfS0_S0_iii
.visible .entry _Z15matrixKernel1stILi128ELi128ELi8ELi8ELi8EEvPfS0_S0_iii(
	.param .u64 .ptr .align 1 _Z15matrixKernel1stILi128ELi128ELi8ELi8ELi8EEvPfS0_S0_iii_param_0,
	.param .u64 .ptr .align 1 _Z15matrixKernel1stILi128ELi128ELi8ELi8ELi8EEvPfS0_S0_iii_param_1,
	.param .u64 .ptr .align 1 _Z15matrixKernel1stILi128ELi128ELi8ELi8ELi8EEvPfS0_S0_iii_param_2,
	.param .u32 _Z15matrixKernel1stILi128ELi128ELi8ELi8ELi8EEvPfS0_S0_iii_param_3,
	.param .u32 _Z15matrixKernel1stILi128ELi128ELi8ELi8ELi8EEvPfS0_S0_iii_param_4,
	.param .u32 _Z15matrixKernel1stILi128ELi128ELi8ELi8ELi8EEvPfS0_S0_iii_param_5
)
{
	.local .align 16 .b8 	__local_depot1[256];
	.reg .b64 	%SP;
	.reg .b64 	%SPL;
	.reg .pred 	%p<220>;
	.reg .b32 	%r<259>;
	.reg .b32 	%f<218>;
	.reg .b64 	%rd<36>;
	// demoted variable
	.shared .align 4 .b8 _ZZ15matrixKernel1stILi128ELi128ELi8ELi8ELi8EEvPfS0_S0_iiiE2SA[4096];
	// demoted variable
	.shared .align 4 .b8 _ZZ15matrixKernel1stILi128ELi128ELi8ELi8ELi8EEvPfS0_S0_iiiE2SB[4096];
	mov.u64 	%SPL, __local_depot1;
	ld.param.u32 	%r41, [_Z15matrixKernel1stILi128ELi128ELi8ELi8ELi8EEvPfS0_S0_iii_param_4];
	add.u64 	%rd1, %SPL, 0;
	mov.u32 	%r43, %ntid.x;
	mov.u32 	%r44, %ctaid.y;
	mov.u32 	%r45, %ntid.y;
	mul.lo.s32 	%r46, %r45, %r44;
	shl.b32 	%r1, %r46, 3;
	mov.f32 	%f65, 0f00000000;
	st.local.v4.f32 	[%rd1], {%f65, %f65, %f65, %f65};
	st.local.v4.f32 	[%rd1+16], {%f65, %f65, %f65, %f65};
	st.local.v4.f32 	[%rd1+32], {%f65, %f65, %f65, %f65};
	st.local.v4.f32 	[%rd1+48], {%f65, %f65, %f65, %f65};
	st.local.v4.f32 	[%rd1+64], {%f65, %f65, %f65, %f65};
	st.local.v4.f32 	[%rd1+80], {%f65, %f65, %f65, %f65};
	st.local.v4.f32 	[%rd1+96], {%f65, %f65, %f65, %f65};
	st.local.v4.f32 	[%rd1+112], {%f65, %f65, %f65, %f65};
	st.local.v4.f32 	[%rd1+128], {%f65, %f65, %f65, %f65};
	st.local.v4.f32 	[%rd1+144], {%f65, %f65, %f65, %f65};
	st.local.v4.f32 	[%rd1+160], {%f65, %f65, %f65, %f65};
	st.local.v4.f32 	[%rd1+176], {%f65, %f65, %f65, %f65};
	st.local.v4.f32 	[%rd1+192], {%f65, %f65, %f65, %f65};
	st.local.v4.f32 	[%rd1+208], {%f65, %f65, %f65, %f65};
	st.local.v4.f32 	[%rd1+224], {%f65, %f65, %f65, %f65};
	st.local.v4.f32 	[%rd1+240], {%f65, %f65, %f65, %f65};
	mov.u32 	%r2, %tid.x;
	mov.u32 	%r47, %tid.y;
	mul.lo.s32 	%r3, %r47, %r43;
	setp.lt.s32 	%p1, %r41, 1;
	@%p1 bra 	$L__BB1_21;
	add.s32 	%r49, %r3, %r2;
	shl.b32 	%r50, %r49, 2;
	and.b32  	%r51, %r50, 124;
	add.s32 	%r4, %r51, %r1;
	mov.b32 	%r256, 0;
	mad.lo.s32 	%r55, %r47, %r43, %r2;
	shr.u32 	%r56, %r55, 1;
	mov.u32 	%r57, %ctaid.x;
	mul.lo.s32 	%r58, %r43, %r57;
	shl.b32 	%r59, %r58, 3;
	add.s32 	%r9, %r56, %r59;
	shl.b32 	%r61, %r55, 2;
	and.b32  	%r62, %r61, 4;
	add.s64 	%rd4, %rd1, 16;
$L__BB1_2:
	ld.param.u32 	%r187, [_Z15matrixKernel1stILi128ELi128ELi8ELi8ELi8EEvPfS0_S0_iii_param_5];
	ld.param.u32 	%r178, [_Z15matrixKernel1stILi128ELi128ELi8ELi8ELi8EEvPfS0_S0_iii_param_4];
	ld.param.u32 	%r110, [_Z15matrixKernel1stILi128ELi128ELi8ELi8ELi8EEvPfS0_S0_iii_param_3];
	ld.param.u64 	%rd33, [_Z15matrixKernel1stILi128ELi128ELi8ELi8ELi8EEvPfS0_S0_iii_param_1];
	ld.param.u64 	%rd32, [_Z15matrixKernel1stILi128ELi128ELi8ELi8ELi8EEvPfS0_S0_iii_param_0];
	setp.lt.s32 	%p2, %r9, %r110;
	shl.b32 	%r60, %r256, 3;
	mad.lo.s32 	%r63, %r178, %r9, %r62;
	add.s32 	%r64, %r63, %r60;
	cvta.to.global.u64 	%rd18, %rd32;
	mul.wide.s32 	%rd19, %r64, 4;
	add.s64 	%rd20, %rd18, %rd19;
	ld.global.v4.f32 	{%f66, %f67, %f68, %f69}, [%rd20];
	shl.b32 	%r65, %r55, 4;
	mov.u32 	%r66, _ZZ15matrixKernel1stILi128ELi128ELi8ELi8ELi8EEvPfS0_S0_iiiE2SA;
	add.s32 	%r10, %r66, %r65;
	st.shared.v4.f32 	[%r10], {%f66, %f67, %f68, %f69};
	shr.u32 	%r67, %r55, 5;
	add.s32 	%r11, %r60, %r67;
	mad.lo.s32 	%r68, %r11, %r187, %r4;
	cvta.to.global.u64 	%rd21, %rd33;
	mul.wide.s32 	%rd22, %r68, 4;
	add.s64 	%rd23, %rd21, %rd22;
	ld.global.v4.f32 	{%f70, %f71, %f72, %f73}, [%rd23];
	mov.u32 	%r69, _ZZ15matrixKernel1stILi128ELi128ELi8ELi8ELi8EEvPfS0_S0_iiiE2SB;
	add.s32 	%r12, %r69, %r65;
	st.shared.v4.f32 	[%r12], {%f70, %f71, %f72, %f73};
	or.b32  	%r70, %r60, %r62;
	setp.lt.s32 	%p3, %r70, %r178;
	and.pred  	%p4, %p2, %p3;
	@%p4 bra 	$L__BB1_4;
	mov.b32 	%r71, 0;
	st.shared.u32 	[%r10], %r71;
$L__BB1_4:
	ld.param.u32 	%r188, [_Z15matrixKernel1stILi128ELi128ELi8ELi8ELi8EEvPfS0_S0_iii_param_5];
	ld.param.u32 	%r179, [_Z15matrixKernel1stILi128ELi128ELi8ELi8ELi8EEvPfS0_S0_iii_param_4];
	setp.lt.s32 	%p5, %r11, %r179;
	setp.lt.s32 	%p6, %r4, %r188;
	and.pred  	%p7, %p5, %p6;
	@%p7 bra 	$L__BB1_6;
	mov.b32 	%r72, 0;
	st.shared.u32 	[%r12], %r72;
$L__BB1_6:
	ld.param.u32 	%r180, [_Z15matrixKernel1stILi128ELi128ELi8ELi8ELi8EEvPfS0_S0_iii_param_4];
	ld.param.u32 	%r111, [_Z15matrixKernel1stILi128ELi128ELi8ELi8ELi8EEvPfS0_S0_iii_param_3];
	setp.lt.s32 	%p8, %r9, %r111;
	add.s32 	%r73, %r70, 1;
	setp.lt.s32 	%p9, %r73, %r180;
	and.pred  	%p10, %p8, %p9;
	@%p10 bra 	$L__BB1_8;
	mov.b32 	%r74, 0;
	st.shared.u32 	[%r10+4], %r74;
$L__BB1_8:
	ld.param.u32 	%r189, [_Z15matrixKernel1stILi128ELi128ELi8ELi8ELi8EEvPfS0_S0_iii_param_5];
	ld.param.u32 	%r181, [_Z15matrixKernel1stILi128ELi128ELi8ELi8ELi8EEvPfS0_S0_iii_param_4];
	setp.lt.s32 	%p11, %r11, %r181;
	add.s32 	%r75, %r4, 1;
	setp.lt.s32 	%p12, %r75, %r189;
	and.pred  	%p13, %p11, %p12;
	@%p13 bra 	$L__BB1_10;
	mov.b32 	%r76, 0;
	st.shared.u32 	[%r12+4], %r76;
$L__BB1_10:
	ld.param.u32 	%r182, [_Z15matrixKernel1stILi128ELi128ELi8ELi8ELi8EEvPfS0_S0_iii_param_4];
	ld.param.u32 	%r112, [_Z15matrixKernel1stILi128ELi128ELi8ELi8ELi8EEvPfS0_S0_iii_param_3];
	setp.lt.s32 	%p14, %r9, %r112;
	add.s32 	%r77, %r70, 2;
	setp.lt.s32 	%p15, %r77, %r182;
	and.pred  	%p16, %p14, %p15;
	@%p16 bra 	$L__BB1_12;
	mov.b32 	%r78, 0;
	st.shared.u32 	[%r10+8], %r78;
$L__BB1_12:
	ld.param.u32 	%r190, [_Z15matrixKernel1stILi128ELi128ELi8ELi8ELi8EEvPfS0_S0_iii_param_5];
	ld.param.u32 	%r183, [_Z15matrixKernel1stILi128ELi128ELi8ELi8ELi8EEvPfS0_S0_iii_param_4];
	setp.lt.s32 	%p17, %r11, %r183;
	add.s32 	%r79, %r4, 2;
	setp.lt.s32 	%p18, %r79, %r190;
	and.pred  	%p19, %p17, %p18;
	@%p19 bra 	$L__BB1_14;
	mov.b32 	%r80, 0;
	st.shared.u32 	[%r12+8], %r80;
$L__BB1_14:
	ld.param.u32 	%r184, [_Z15matrixKernel1stILi128ELi128ELi8ELi8ELi8EEvPfS0_S0_iii_param_4];
	ld.param.u32 	%r113, [_Z15matrixKernel1stILi128ELi128ELi8ELi8ELi8EEvPfS0_S0_iii_param_3];
	setp.lt.s32 	%p20, %r9, %r113;
	add.s32 	%r81, %r70, 3;
	setp.lt.s32 	%p21, %r81, %r184;
	and.pred  	%p22, %p20, %p21;
	@%p22 bra 	$L__BB1_16;
	mov.b32 	%r82, 0;
	st.shared.u32 	[%r10+12], %r82;
$L__BB1_16:
	ld.param.u32 	%r191, [_Z15matrixKernel1stILi128ELi128ELi8ELi8ELi8EEvPfS0_S0_iii_param_5];
	ld.param.u32 	%r185, [_Z15matrixKernel1stILi128ELi128ELi8ELi8ELi8EEvPfS0_S0_iii_param_4];
	setp.lt.s32 	%p23, %r11, %r185;
	add.s32 	%r83, %r4, 3;
	setp.lt.s32 	%p24, %r83, %r191;
	and.pred  	%p25, %p23, %p24;
	@%p25 bra 	$L__BB1_18;
	mov.b32 	%r84, 0;
	st.shared.u32 	[%r12+12], %r84;
$L__BB1_18:
	mov.u32 	%r86, %tid.x;
	shl.b32 	%r87, %r86, 8;
	add.s32 	%r89, %r87, %r66;
	add.s32 	%r257, %r89, 16;
	bar.sync 	0;
	mov.u32 	%r90, %tid.y;
	shl.b32 	%r91, %r90, 5;
	add.s32 	%r93, %r69, %r91;
	ld.shared.f32 	%f1, [%r93];
	ld.shared.f32 	%f2, [%r93+512];
	ld.shared.f32 	%f3, [%r93+1024];
	ld.shared.f32 	%f4, [%r93+1536];
	ld.shared.f32 	%f5, [%r93+2048];
	ld.shared.f32 	%f6, [%r93+2560];
	ld.shared.f32 	%f7, [%r93+3072];
	ld.shared.f32 	%f8, [%r93+3584];
	ld.shared.f32 	%f9, [%r93+4];
	ld.shared.f32 	%f10, [%r93+516];
	ld.shared.f32 	%f11, [%r93+1028];
	ld.shared.f32 	%f12, [%r93+1540];
	ld.shared.f32 	%f13, [%r93+2052];
	ld.shared.f32 	%f14, [%r93+2564];
	ld.shared.f32 	%f15, [%r93+3076];
	ld.shared.f32 	%f16, [%r93+3588];
	ld.shared.f32 	%f17, [%r93+8];
	ld.shared.f32 	%f18, [%r93+520];
	ld.shared.f32 	%f19, [%r93+1032];
	ld.shared.f32 	%f20, [%r93+1544];
	ld.shared.f32 	%f21, [%r93+2056];
	ld.shared.f32 	%f22, [%r93+2568];
	ld.shared.f32 	%f23, [%r93+3080];
	ld.shared.f32 	%f24, [%r93+3592];
	ld.shared.f32 	%f25, [%r93+12];
	ld.shared.f32 	%f26, [%r93+524];
	ld.shared.f32 	%f27, [%r93+1036];
	ld.shared.f32 	%f28, [%r93+1548];
	ld.shared.f32 	%f29, [%r93+2060];
	ld.shared.f32 	%f30, [%r93+2572];
	ld.shared.f32 	%f31, [%r93+3084];
	ld.shared.f32 	%f32, [%r93+3596];
	ld.shared.f32 	%f33, [%r93+16];
	ld.shared.f32 	%f34, [%r93+528];
	ld.shared.f32 	%f35, [%r93+1040];
	ld.shared.f32 	%f36, [%r93+1552];
	ld.shared.f32 	%f37, [%r93+2064];
	ld.shared.f32 	%f38, [%r93+2576];
	ld.shared.f32 	%f39, [%r93+3088];
	ld.shared.f32 	%f40, [%r93+3600];
	ld.shared.f32 	%f41, [%r93+20];
	ld.shared.f32 	%f42, [%r93+532];
	ld.shared.f32 	%f43, [%r93+1044];
	ld.shared.f32 	%f44, [%r93+1556];
	ld.shared.f32 	%f45, [%r93+2068];
	ld.shared.f32 	%f46, [%r93+2580];
	ld.shared.f32 	%f47, [%r93+3092];
	ld.shared.f32 	%f48, [%r93+3604];
	ld.shared.f32 	%f49, [%r93+24];
	ld.shared.f32 	%f50, [%r93+536];
	ld.shared.f32 	%f51, [%r93+1048];
	ld.shared.f32 	%f52, [%r93+1560];
	ld.shared.f32 	%f53, [%r93+2072];
	ld.shared.f32 	%f54, [%r93+2584];
	ld.shared.f32 	%f55, [%r93+3096];
	ld.shared.f32 	%f56, [%r93+3608];
	ld.shared.f32 	%f57, [%r93+28];
	ld.shared.f32 	%f58, [%r93+540];
	ld.shared.f32 	%f59, [%r93+1052];
	ld.shared.f32 	%f60, [%r93+1564];
	ld.shared.f32 	%f61, [%r93+2076];
	ld.shared.f32 	%f62, [%r93+2588];
	ld.shared.f32 	%f63, [%r93+3100];
	ld.shared.f32 	%f64, [%r93+3612];
	mov.b32 	%r258, 28;
	mov.u64 	%rd35, %rd4;
$L__BB1_19:
	ld.local.v4.f32 	{%f74, %f75, %f76, %f77}, [%rd35+-16];
	ld.shared.f32 	%f78, [%r257+-16];
	fma.rn.f32 	%f79, %f78, %f1, %f74;
	ld.shared.f32 	%f80, [%r257+-12];
	fma.rn.f32 	%f81, %f80, %f2, %f79;
	ld.shared.f32 	%f82, [%r257+-8];
	fma.rn.f32 	%f83, %f82, %f3, %f81;
	ld.shared.f32 	%f84, [%r257+-4];
	fma.rn.f32 	%f85, %f84, %f4, %f83;
	ld.shared.f32 	%f86, [%r257];
	fma.rn.f32 	%f87, %f86, %f5, %f85;
	ld.shared.f32 	%f88, [%r257+4];
	fma.rn.f32 	%f89, %f88, %f6, %f87;
	ld.shared.f32 	%f90, [%r257+8];
	fma.rn.f32 	%f91, %f90, %f7, %f89;
	ld.shared.f32 	%f92, [%r257+12];
	fma.rn.f32 	%f93, %f92, %f8, %f91;
	fma.rn.f32 	%f94, %f78, %f9, %f75;
	fma.rn.f32 	%f95, %f80, %f10, %f94;
	fma.rn.f32 	%f96, %f82, %f11, %f95;
	fma.rn.f32 	%f97, %f84, %f12, %f96;
	fma.rn.f32 	%f98, %f86, %f13, %f97;
	fma.rn.f32 	%f99, %f88, %f14, %f98;
	fma.rn.f32 	%f100, %f90, %f15, %f99;
	fma.rn.f32 	%f101, %f92, %f16, %f100;
	fma.rn.f32 	%f102, %f78, %f17, %f76;
	fma.rn.f32 	%f103, %f80, %f18, %f102;
	fma.rn.f32 	%f104, %f82, %f19, %f103;
	fma.rn.f32 	%f105, %f84, %f20, %f104;
	fma.rn.f32 	%f106, %f86, %f21, %f105;
	fma.rn.f32 	%f107, %f88, %f22, %f106;
	fma.rn.f32 	%f108, %f90, %f23, %f107;
	fma.rn.f32 	%f109, %f92, %f24, %f108;
	fma.rn.f32 	%f110, %f78, %f25, %f77;
	fma.rn.f32 	%f111, %f80, %f26, %f110;
	fma.rn.f32 	%f112, %f82, %f27, %f111;
	fma.rn.f32 	%f113, %f84, %f28, %f112;
	fma.rn.f32 	%f114, %f86, %f29, %f113;
	fma.rn.f32 	%f115, %f88, %f30, %f114;
	fma.rn.f32 	%f116, %f90, %f31, %f115;
	fma.rn.f32 	%f117, %f92, %f32, %f116;
	st.local.v4.f32 	[%rd35+-16], {%f93, %f101, %f109, %f117};
	ld.local.v4.f32 	{%f118, %f119, %f120, %f121}, [%rd35];
	fma.rn.f32 	%f122, %f78, %f33, %f118;
	fma.rn.f32 	%f123, %f80, %f34, %f122;
	fma.rn.f32 	%f124, %f82, %f35, %f123;
	fma.rn.f32 	%f125, %f84, %f36, %f124;
	fma.rn.f32 	%f126, %f86, %f37, %f125;
	fma.rn.f32 	%f127, %f88, %f38, %f126;
	fma.rn.f32 	%f128, %f90, %f39, %f127;
	fma.rn.f32 	%f129, %f92, %f40, %f128;
	fma.rn.f32 	%f130, %f78, %f41, %f119;
	fma.rn.f32 	%f131, %f80, %f42, %f130;
	fma.rn.f32 	%f132, %f82, %f43, %f131;
	fma.rn.f32 	%f133, %f84, %f44, %f132;
	fma.rn.f32 	%f134, %f86, %f45, %f133;
	fma.rn.f32 	%f135, %f88, %f46, %f134;
	fma.rn.f32 	%f136, %f90, %f47, %f135;
	fma.rn.f32 	%f137, %f92, %f48, %f136;
	fma.rn.f32 	%f138, %f78, %f49, %f120;
	fma.rn.f32 	%f139, %f80, %f50, %f138;
	fma.rn.f32 	%f140, %f82, %f51, %f139;
	fma.rn.f32 	%f141, %f84, %f52, %f140;
	fma.rn.f32 	%f142, %f86, %f53, %f141;
	fma.rn.f32 	%f143, %f88, %f54, %f142;
	fma.rn.f32 	%f144, %f90, %f55, %f143;
	fma.rn.f32 	%f145, %f92, %f56, %f144;
	fma.rn.f32 	%f146, %f78, %f57, %f121;
	fma.rn.f32 	%f147, %f80, %f58, %f146;
	fma.rn.f32 	%f148, %f82, %f59, %f147;
	fma.rn.f32 	%f149, %f84, %f60, %f148;
	fma.rn.f32 	%f150, %f86, %f61, %f149;
	fma.rn.f32 	%f151, %f88, %f62, %f150;
	fma.rn.f32 	%f152, %f90, %f63, %f151;
	fma.rn.f32 	%f153, %f92, %f64, %f152;
	st.local.v4.f32 	[%rd35], {%f129, %f137, %f145, %f153};
	add.s32 	%r258, %r258, 32;
	add.s32 	%r257, %r257, 32;
	add.s64 	%rd35, %rd35, 32;
	setp.ne.s32 	%p26, %r258, 284;
	@%p26 bra 	$L__BB1_19;
	ld.param.u32 	%r186, [_Z15matrixKernel1stILi128ELi128ELi8ELi8ELi8EEvPfS0_S0_iii_param_4];
	bar.sync 	0;
	add.s32 	%r256, %r256, 1;
	add.s32 	%r94, %r186, 7;
	shr.u32 	%r95, %r94, 3;
	setp.eq.s32 	%p27, %r256, %r95;
	@%p27 bra 	$L__BB1_21;
	bra.uni 	$L__BB1_2;
$L__BB1_21:
	ld.param.u32 	%r192, [_Z15matrixKernel1stILi128ELi128ELi8ELi8ELi8EEvPfS0_S0_iii_param_5];
	ld.param.u32 	%r114, [_Z15matrixKernel1stILi128ELi128ELi8ELi8ELi8EEvPfS0_S0_iii_param_3];
	ld.param.u64 	%rd34, [_Z15matrixKernel1stILi128ELi128ELi8ELi8ELi8EEvPfS0_S0_iii_param_2];
	mov.u32 	%r96, %tid.y;
	shl.b32 	%r97, %r96, 3;
	mov.u32 	%r98, %tid.x;
	shl.b32 	%r99, %r98, 3;
	mov.u32 	%r100, %ntid.x;
	mov.u32 	%r101, %ctaid.x;
	mul.lo.s32 	%r102, %r100, %r101;
	shl.b32 	%r5, %r102, 3;
	add.s32 	%r103, %r5, %r99;
	mov.u32 	%r104, %ntid.y;
	mov.u32 	%r105, %ctaid.y;
	mul.lo.s32 	%r106, %r104, %r105;
	shl.b32 	%r6, %r106, 3;
	add.s32 	%r108, %r6, %r97;
	setp.lt.s32 	%p28, %r5, %r114;
	mad.lo.s32 	%r7, %r103, %r192, %r108;
	setp.lt.s32 	%p29, %r6, %r192;
	and.pred  	%p30, %p28, %p29;
	cvta.to.global.u64 	%rd2, %rd34;
	mul.wide.s32 	%rd24, %r7, 4;
	add.s64 	%rd3, %rd2, %rd24;
	@%p30 bra 	$L__BB1_22;
	bra.uni 	$L__BB1_23;
$L__BB1_22:
	ld.local.f32 	%f154, [%rd1];
	st.global.f32 	[%rd3], %f154;
$L__BB1_23:
	ld.param.u32 	%r193, [_Z15matrixKernel1stILi128ELi128ELi8ELi8ELi8EEvPfS0_S0_iii_param_5];
	ld.param.u32 	%r115, [_Z15matrixKernel1stILi128ELi128ELi8ELi8ELi8EEvPfS0_S0_iii_param_3];
	setp.ge.s32 	%p31, %r5, %r115;
	add.s32 	%r20, %r6, 1;
	setp.ge.s32 	%p32, %r20, %r193;
	or.pred  	%p33, %p31, %p32;
	@%p33 bra 	$L__BB1_25;
	ld.local.f32 	%f155, [%rd1+4];
	st.global.f32 	[%rd3+4], %f155;
$L__BB1_25:
	ld.param.u32 	%r194, [_Z15matrixKernel1stILi128ELi128ELi8ELi8ELi8EEvPfS0_S0_iii_param_5];
	ld.param.u32 	%r116, [_Z15matrixKernel1stILi128ELi128ELi8ELi8ELi8EEvPfS0_S0_iii_param_3];
	setp.ge.s32 	%p34, %r5, %r116;
	add.s32 	%r21, %r6, 2;
	setp.ge.s32 	%p35, %r21, %r194;
	or.pred  	%p36, %p34, %p35;
	@%p36 bra 	$L__BB1_27;
	ld.local.f32 	%f156, [%rd1+8];
	st.global.f32 	[%rd3+8], %f156;
$L__BB1_27:
	ld.param.u32 	%r195, [_Z15matrixKernel1stILi128ELi128ELi8ELi8ELi8EEvPfS0_S0_iii_param_5];
	ld.param.u32 	%r117, [_Z15matrixKernel1stILi128ELi128ELi8ELi8ELi8EEvPfS0_S0_iii_param_3];
	setp.ge.s32 	%p37, %r5, %r117;
	add.s32 	%r22, %r6, 3;
	setp.ge.s32 	%p38, %r22, %r195;
	or.pred  	%p39, %p37, %p38;
	@%p39 bra 	$L__BB1_29;
	ld.local.f32 	%f157, [%rd1+12];
	st.global.f32 	[%rd3+12], %f157;
$L__BB1_29:
	ld.param.u32 	%r196, [_Z15matrixKernel1stILi128ELi128ELi8ELi8ELi8EEvPfS0_S0_iii_param_5];
	ld.param.u32 	%r118, [_Z15matrixKernel1stILi128ELi128ELi8ELi8ELi8EEvPfS0_S0_iii_param_3];
	setp.ge.s32 	%p40, %r5, %r118;
	add.s32 	%r23, %r6, 4;
	setp.ge.s32 	%p41, %r23, %r196;
	or.pred  	%p42, %p40, %p41;
	@%p42 bra 	$L__BB1_31;
	ld.local.f32 	%f158, [%rd1+16];
	st.global.f32 	[%rd3+16], %f158;
$L__BB1_31:
	ld.param.u32 	%r197, [_Z15matrixKernel1stILi128ELi128ELi8ELi8ELi8EEvPfS0_S0_iii_param_5];
	ld.param.u32 	%r119, [_Z15matrixKernel1stILi128ELi128ELi8ELi8ELi8EEvPfS0_S0_iii_param_3];
	setp.ge.s32 	%p43, %r5, %r119;
	add.s32 	%r24, %r6, 5;
	setp.ge.s32 	%p44, %r24, %r197;
	or.pred  	%p45, %p43, %p44;
	@%p45 bra 	$L__BB1_33;
	ld.local.f32 	%f159, [%rd1+20];
	st.global.f32 	[%rd3+20], %f159;
$L__BB1_33:
	ld.param.u32 	%r198, [_Z15matrixKernel1stILi128ELi128ELi8ELi8ELi8EEvPfS0_S0_iii_param_5];
	ld.param.u32 	%r120, [_Z15matrixKernel1stILi128ELi128ELi8ELi8ELi8EEvPfS0_S0_iii_param_3];
	setp.ge.s32 	%p46, %r5, %r120;
	add.s32 	%r25, %r6, 6;
	setp.ge.s32 	%p47, %r25, %r198;
	or.pred  	%p48, %p46, %p47;
	@%p48 bra 	$L__BB1_35;
	ld.local.f32 	%f160, [%rd1+24];
	st.global.f32 	[%rd3+24], %f160;
$L__BB1_35:
	ld.param.u32 	%r199, [_Z15matrixKernel1stILi128ELi128ELi8ELi8ELi8EEvPfS0_S0_iii_param_5];
	ld.param.u32 	%r121, [_Z15matrixKernel1stILi128ELi128ELi8ELi8ELi8EEvPfS0_S0_iii_param_3];
	setp.ge.s32 	%p49, %r5, %r121;
	add.s32 	%r26, %r6, 7;
	setp.ge.s32 	%p50, %r26, %r199;
	or.pred  	%p51, %p49, %p50;
	@%p51 bra 	$L__BB1_37;
	ld.local.f32 	%f161, [%rd1+28];
	st.global.f32 	[%rd3+28], %f161;
$L__BB1_37:
	ld.param.u32 	%r200, [_Z15matrixKernel1stILi128ELi128ELi8ELi8ELi8EEvPfS0_S0_iii_param_5];
	ld.param.u32 	%r122, [_Z15matrixKernel1stILi128ELi128ELi8ELi8ELi8EEvPfS0_S0_iii_param_3];
	setp.ge.s32 	%p52, %r6, %r200;
	add.s32 	%r27, %r5, 1;
	setp.ge.s32 	%p53, %r27, %r122;
	add.s32 	%r28, %r7, %r200;
	mul.wide.s32 	%rd25, %r28, 4;
	add.s64 	%rd7, %rd2, %rd25;
	or.pred  	%p54, %p53, %p52;
	@%p54 bra 	$L__BB1_39;
	ld.local.f32 	%f162, [%rd1+32];
	st.global.f32 	[%rd7], %f162;
$L__BB1_39:
	ld.param.u32 	%r201, [_Z15matrixKernel1stILi128ELi128ELi8ELi8ELi8EEvPfS0_S0_iii_param_5];
	ld.param.u32 	%r123, [_Z15matrixKernel1stILi128ELi128ELi8ELi8ELi8EEvPfS0_S0_iii_param_3];
	setp.ge.s32 	%p55, %r27, %r123;
	setp.ge.s32 	%p56, %r20, %r201;
	or.pred  	%p57, %p55, %p56;
	@%p57 bra 	$L__BB1_41;
	ld.local.f32 	%f163, [%rd1+36];
	st.global.f32 	[%rd7+4], %f163;
$L__BB1_41:
	ld.param.u32 	%r202, [_Z15matrixKernel1stILi128ELi128ELi8ELi8ELi8EEvPfS0_S0_iii_param_5];
	ld.param.u32 	%r124, [_Z15matrixKernel1stILi128ELi128ELi8ELi8ELi8EEvPfS0_S0_iii_param_3];
	setp.ge.s32 	%p58, %r27, %r124;
	setp.ge.s32 	%p59, %r21, %r202;
	or.pred  	%p60, %p58, %p59;
	@%p60 bra 	$L__BB1_43;
	ld.local.f32 	%f164, [%rd1+40];
	st.global.f32 	[%rd7+8], %f164;
$L__BB1_43:
	ld.param.u32 	%r203, [_Z15matrixKernel1stILi128ELi128ELi8ELi8ELi8EEvPfS0_S0_iii_param_5];
	ld.param.u32 	%r125, [_Z15matrixKernel1stILi128ELi128ELi8ELi8ELi8EEvPfS0_S0_iii_param_3];
	setp.ge.s32 	%p61, %r27, %r125;
	setp.ge.s32 	%p62, %r22, %r203;
	or.pred  	%p63, %p61, %p62;
	@%p63 bra 	$L__BB1_45;
	ld.local.f32 	%f165, [%rd1+44];
	st.global.f32 	[%rd7+12], %f165;
$L__BB1_45:
	ld.param.u32 	%r204, [_Z15matrixKernel1stILi128ELi128ELi8ELi8ELi8EEvPfS0_S0_iii_param_5];
	ld.param.u32 	%r126, [_Z15matrixKernel1stILi128ELi128ELi8ELi8ELi8EEvPfS0_S0_iii_param_3];
	setp.ge.s32 	%p64, %r27, %r126;
	setp.ge.s32 	%p65, %r23, %r204;
	or.pred  	%p66, %p64, %p65;
	@%p66 bra 	$L__BB1_47;
	ld.local.f32 	%f166, [%rd1+48];
	st.global.f32 	[%rd7+16], %f166;
$L__BB1_47:
	ld.param.u32 	%r205, [_Z15matrixKernel1stILi128ELi128ELi8ELi8ELi8EEvPfS0_S0_iii_param_5];
	ld.param.u32 	%r127, [_Z15matrixKernel1stILi128ELi128ELi8ELi8ELi8EEvPfS0_S0_iii_param_3];
	setp.ge.s32 	%p67, %r27, %r127;
	setp.ge.s32 	%p68, %r24, %r205;
	or.pred  	%p69, %p67, %p68;
	@%p69 bra 	$L__BB1_49;
	ld.local.f32 	%f167, [%rd1+52];
	st.global.f32 	[%rd7+20], %f167;
$L__BB1_49:
	ld.param.u32 	%r206, [_Z15matrixKernel1stILi128ELi128ELi8ELi8ELi8EEvPfS0_S0_iii_param_5];
	ld.param.u32 	%r128, [_Z15matrixKernel1stILi128ELi128ELi8ELi8ELi8EEvPfS0_S0_iii_param_3];
	setp.ge.s32 	%p70, %r27, %r128;
	setp.ge.s32 	%p71, %r25, %r206;
	or.pred  	%p72, %p70, %p71;
	@%p72 bra 	$L__BB1_51;
	ld.local.f32 	%f168, [%rd1+56];
	st.global.f32 	[%rd7+24], %f168;
$L__BB1_51:
	ld.param.u32 	%r207, [_Z15matrixKernel1stILi128ELi128ELi8ELi8ELi8EEvPfS0_S0_iii_param_5];
	ld.param.u32 	%r129, [_Z15matrixKernel1stILi128ELi128ELi8ELi8ELi8EEvPfS0_S0_iii_param_3];
	setp.ge.s32 	%p73, %r27, %r129;
	setp.ge.s32 	%p74, %r26, %r207;
	or.pred  	%p75, %p73, %p74;
	@%p75 bra 	$L__BB1_53;
	ld.local.f32 	%f169, [%rd1+60];
	st.global.f32 	[%rd7+28], %f169;
$L__BB1_53:
	ld.param.u32 	%r208, [_Z15matrixKernel1stILi128ELi128ELi8ELi8ELi8EEvPfS0_S0_iii_param_5];
	ld.param.u32 	%r130, [_Z15matrixKernel1stILi128ELi128ELi8ELi8ELi8EEvPfS0_S0_iii_param_3];
	setp.ge.s32 	%p76, %r6, %r208;
	add.s32 	%r29, %r5, 2;
	setp.ge.s32 	%p77, %r29, %r130;
	add.s32 	%r30, %r28, %r208;
	mul.wide.s32 	%rd26, %r30, 4;
	add.s64 	%rd8, %rd2, %rd26;
	or.pred  	%p78, %p77, %p76;
	@%p78 bra 	$L__BB1_55;
	ld.local.f32 	%f170, [%rd1+64];
	st.global.f32 	[%rd8], %f170;
$L__BB1_55:
	ld.param.u32 	%r209, [_Z15matrixKernel1stILi128ELi128ELi8ELi8ELi8EEvPfS0_S0_iii_param_5];
	ld.param.u32 	%r131, [_Z15matrixKernel1stILi128ELi128ELi8ELi8ELi8EEvPfS0_S0_iii_param_3];
	setp.ge.s32 	%p79, %r29, %r131;
	setp.ge.s32 	%p80, %r20, %r209;
	or.pred  	%p81, %p79, %p80;
	@%p81 bra 	$L__BB1_57;
	ld.local.f32 	%f171, [%rd1+68];
	st.global.f32 	[%rd8+4], %f171;
$L__BB1_57:
	ld.param.u32 	%r210, [_Z15matrixKernel1stILi128ELi128ELi8ELi8ELi8EEvPfS0_S0_iii_param_5];
	ld.param.u32 	%r132, [_Z15matrixKernel1stILi128ELi128ELi8ELi8ELi8EEvPfS0_S0_iii_param_3];
	setp.ge.s32 	%p82, %r29, %r132;
	setp.ge.s32 	%p83, %r21, %r210;
	or.pred  	%p84, %p82, %p83;
	@%p84 bra 	$L__BB1_59;
	ld.local.f32 	%f172, [%rd1+72];
	st.global.f32 	[%rd8+8], %f172;
$L__BB1_59:
	ld.param.u32 	%r211, [_Z15matrixKernel1stILi128ELi128ELi8ELi8ELi8EEvPfS0_S0_iii_param_5];
	ld.param.u32 	%r133, [_Z15matrixKernel1stILi128ELi128ELi8ELi8ELi8EEvPfS0_S0_iii_param_3];
	setp.ge.s32 	%p85, %r29, %r133;
	setp.ge.s32 	%p86, %r22, %r211;
	or.pred  	%p87, %p85, %p86;
	@%p87 bra 	$L__BB1_61;
	ld.local.f32 	%f173, [%rd1+76];
	st.global.f32 	[%rd8+12], %f173;
$L__BB1_61:
	ld.param.u32 	%r212, [_Z15matrixKernel1stILi128ELi128ELi8ELi8ELi8EEvPfS0_S0_iii_param_5];
	ld.param.u32 	%r134, [_Z15matrixKernel1stILi128ELi128ELi8ELi8ELi8EEvPfS0_S0_iii_param_3];
	setp.ge.s32 	%p88, %r29, %r134;
	setp.ge.s32 	%p89, %r23, %r212;
	or.pred  	%p90, %p88, %p89;
	@%p90 bra 	$L__BB1_63;
	ld.local.f32 	%f174, [%rd1+80];
	st.global.f32 	[%rd8+16], %f174;
$L__BB1_63:
	ld.param.u32 	%r213, [_Z15matrixKernel1stILi128ELi128ELi8ELi8ELi8EEvPfS0_S0_iii_param_5];
	ld.param.u32 	%r135, [_Z15matrixKernel1stILi128ELi128ELi8ELi8ELi8EEvPfS0_S0_iii_param_3];
	setp.ge.s32 	%p91, %r29, %r135;
	setp.ge.s32 	%p92, %r24, %r213;
	or.pred  	%p93, %p91, %p92;
	@%p93 bra 	$L__BB1_65;
	ld.local.f32 	%f175, [%rd1+84];
	st.global.f32 	[%rd8+20], %f175;
$L__BB1_65:
	ld.param.u32 	%r214, [_Z15matrixKernel1stILi128ELi128ELi8ELi8ELi8EEvPfS0_S0_iii_param_5];
	ld.param.u32 	%r136, [_Z15matrixKernel1stILi128ELi128ELi8ELi8ELi8EEvPfS0_S0_iii_param_3];
	setp.ge.s32 	%p94, %r29, %r136;
	setp.ge.s32 	%p95, %r25, %r214;
	or.pred  	%p96, %p94, %p95;
	@%p96 bra 	$L__BB1_67;
	ld.local.f32 	%f176, [%rd1+88];
	st.global.f32 	[%rd8+24], %f176;
$L__BB1_67:
	ld.param.u32 	%r215, [_Z15matrixKernel1stILi128ELi128ELi8ELi8ELi8EEvPfS0_S0_iii_param_5];
	ld.param.u32 	%r137, [_Z15matrixKernel1stILi128ELi128ELi8ELi8ELi8EEvPfS0_S0_iii_param_3];
	setp.ge.s32 	%p97, %r29, %r137;
	setp.ge.s32 	%p98, %r26, %r215;
	or.pred  	%p99, %p97, %p98;
	@%p99 bra 	$L__BB1_69;
	ld.local.f32 	%f177, [%rd1+92];
	st.global.f32 	[%rd8+28], %f177;
$L__BB1_69:
	ld.param.u32 	%r216, [_Z15matrixKernel1stILi128ELi128ELi8ELi8ELi8EEvPfS0_S0_iii_param_5];
	ld.param.u32 	%r138, [_Z15matrixKernel1stILi128ELi128ELi8ELi8ELi8EEvPfS0_S0_iii_param_3];
	setp.ge.s32 	%p100, %r6, %r216;
	add.s32 	%r31, %r5, 3;
	setp.ge.s32 	%p101, %r31, %r138;
	add.s32 	%r32, %r30, %r216;
	mul.wide.s32 	%rd27, %r32, 4;
	add.s64 	%rd9, %rd2, %rd27;
	or.pred  	%p102, %p101, %p100;
	@%p102 bra 	$L__BB1_71;
	ld.local.f32 	%f178, [%rd1+96];
	st.global.f32 	[%rd9], %f178;
$L__BB1_71:
	ld.param.u32 	%r217, [_Z15matrixKernel1stILi128ELi128ELi8ELi8ELi8EEvPfS0_S0_iii_param_5];
	ld.param.u32 	%r139, [_Z15matrixKernel1stILi128ELi128ELi8ELi8ELi8EEvPfS0_S0_iii_param_3];
	setp.ge.s32 	%p103, %r31, %r139;
	setp.ge.s32 	%p104, %r20, %r217;
	or.pred  	%p105, %p103, %p104;
	@%p105 bra 	$L__BB1_73;
	ld.local.f32 	%f179, [%rd1+100];
	st.global.f32 	[%rd9+4], %f179;
$L__BB1_73:
	ld.param.u32 	%r218, [_Z15matrixKernel1stILi128ELi128ELi8ELi8ELi8EEvPfS0_S0_iii_param_5];
	ld.param.u32 	%r140, [_Z15matrixKernel1stILi128ELi128ELi8ELi8ELi8EEvPfS0_S0_iii_param_3];
	setp.ge.s32 	%p106, %r31, %r140;
	setp.ge.s32 	%p107, %r21, %r218;
	or.pred  	%p108, %p106, %p107;
	@%p108 bra 	$L__BB1_75;
	ld.local.f32 	%f180, [%rd1+104];
	st.global.f32 	[%rd9+8], %f180;
$L__BB1_75:
	ld.param.u32 	%r219, [_Z15matrixKernel1stILi128ELi128ELi8ELi8ELi8EEvPfS0_S0_iii_param_5];
	ld.param.u32 	%r141, [_Z15matrixKernel1stILi128ELi128ELi8ELi8ELi8EEvPfS0_S0_iii_param_3];
	setp.ge.s32 	%p109, %r31, %r141;
	setp.ge.s32 	%p110, %r22, %r219;
	or.pred  	%p111, %p109, %p110;
	@%p111 bra 	$L__BB1_77;
	ld.local.f32 	%f181, [%rd1+108];
	st.global.f32 	[%rd9+12], %f181;
$L__BB1_77:
	ld.param.u32 	%r220, [_Z15matrixKernel1stILi128ELi128ELi8ELi8ELi8EEvPfS0_S0_iii_param_5];
	ld.param.u32 	%r142, [_Z15matrixKernel1stILi128ELi128ELi8ELi8ELi8EEvPfS0_S0_iii_param_3];
	setp.ge.s32 	%p112, %r31, %r142;
	setp.ge.s32 	%p113, %r23, %r220;
	or.pred  	%p114, %p112, %p113;
	@%p114 bra 	$L__BB1_79;
	ld.local.f32 	%f182, [%rd1+112];
	st.global.f32 	[%rd9+16], %f182;
$L__BB1_79:
	ld.param.u32 	%r221, [_Z15matrixKernel1stILi128ELi128ELi8ELi8ELi8EEvPfS0_S0_iii_param_5];
	ld.param.u32 	%r143, [_Z15matrixKernel1stILi128ELi128ELi8ELi8ELi8EEvPfS0_S0_iii_param_3];
	setp.ge.s32 	%p115, %r31, %r143;
	setp.ge.s32 	%p116, %r24, %r221;
	or.pred  	%p117, %p115, %p116;
	@%p117 bra 	$L__BB1_81;
	ld.local.f32 	%f183, [%rd1+116];
	st.global.f32 	[%rd9+20], %f183;
$L__BB1_81:
	ld.param.u32 	%r222, [_Z15matrixKernel1stILi128ELi128ELi8ELi8ELi8EEvPfS0_S0_iii_param_5];
	ld.param.u32 	%r144, [_Z15matrixKernel1stILi128ELi128ELi8ELi8ELi8EEvPfS0_S0_iii_param_3];
	setp.ge.s32 	%p118, %r31, %r144;
	setp.ge.s32 	%p119, %r25, %r222;
	or.pred  	%p120, %p118, %p119;
	@%p120 bra 	$L__BB1_83;
	ld.local.f32 	%f184, [%rd1+120];
	st.global.f32 	[%rd9+24], %f184;
$L__BB1_83:
	ld.param.u32 	%r223, [_Z15matrixKernel1stILi128ELi128ELi8ELi8ELi8EEvPfS0_S0_iii_param_5];
	ld.param.u32 	%r145, [_Z15matrixKernel1stILi128ELi128ELi8ELi8ELi8EEvPfS0_S0_iii_param_3];
	setp.ge.s32 	%p121, %r31, %r145;
	setp.ge.s32 	%p122, %r26, %r223;
	or.pred  	%p123, %p121, %p122;
	@%p123 bra 	$L__BB1_85;
	ld.local.f32 	%f185, [%rd1+124];
	st.global.f32 	[%rd9+28], %f185;
$L__BB1_85:
	ld.param.u32 	%r224, [_Z15matrixKernel1stILi128ELi128ELi8ELi8ELi8EEvPfS0_S0_iii_param_5];
	ld.param.u32 	%r146, [_Z15matrixKernel1stILi128ELi128ELi8ELi8ELi8EEvPfS0_S0_iii_param_3];
	setp.ge.s32 	%p124, %r6, %r224;
	add.s32 	%r33, %r5, 4;
	setp.ge.s32 	%p125, %r33, %r146;
	add.s32 	%r34, %r32, %r224;
	mul.wide.s32 	%rd28, %r34, 4;
	add.s64 	%rd10, %rd2, %rd28;
	or.pred  	%p126, %p125, %p124;
	@%p126 bra 	$L__BB1_87;
	ld.local.f32 	%f186, [%rd1+128];
	st.global.f32 	[%rd10], %f186;
$L__BB1_87:
	ld.param.u32 	%r225, [_Z15matrixKernel1stILi128ELi128ELi8ELi8ELi8EEvPfS0_S0_iii_param_5];
	ld.param.u32 	%r147, [_Z15matrixKernel1stILi128ELi128ELi8ELi8ELi8EEvPfS0_S0_iii_param_3];
	setp.ge.s32 	%p127, %r33, %r147;
	setp.ge.s32 	%p128, %r20, %r225;
	or.pred  	%p129, %p127, %p128;
	@%p129 bra 	$L__BB1_89;
	ld.local.f32 	%f187, [%rd1+132];
	st.global.f32 	[%rd10+4], %f187;
$L__BB1_89:
	ld.param.u32 	%r226, [_Z15matrixKernel1stILi128ELi128ELi8ELi8ELi8EEvPfS0_S0_iii_param_5];
	ld.param.u32 	%r148, [_Z15matrixKernel1stILi128ELi128ELi8ELi8ELi8EEvPfS0_S0_iii_param_3];
	setp.ge.s32 	%p130, %r33, %r148;
	setp.ge.s32 	%p131, %r21, %r226;
	or.pred  	%p132, %p130, %p131;
	@%p132 bra 	$L__BB1_91;
	ld.local.f32 	%f188, [%rd1+136];
	st.global.f32 	[%rd10+8], %f188;
$L__BB1_91:
	ld.param.u32 	%r227, [_Z15matrixKernel1stILi128ELi128ELi8ELi8ELi8EEvPfS0_S0_iii_param_5];
	ld.param.u32 	%r149, [_Z15matrixKernel1stILi128ELi128ELi8ELi8ELi8EEvPfS0_S0_iii_param_3];
	setp.ge.s32 	%p133, %r33, %r149;
	setp.ge.s32 	%p134, %r22, %r227;
	or.pred  	%p135, %p133, %p134;
	@%p135 bra 	$L__BB1_93;
	ld.local.f32 	%f189, [%rd1+140];
	st.global.f32 	[%rd10+12], %f189;
$L__BB1_93:
	ld.param.u32 	%r228, [_Z15matrixKernel1stILi128ELi128ELi8ELi8ELi8EEvPfS0_S0_iii_param_5];
	ld.param.u32 	%r150, [_Z15matrixKernel1stILi128ELi128ELi8ELi8ELi8EEvPfS0_S0_iii_param_3];
	setp.ge.s32 	%p136, %r33, %r150;
	setp.ge.s32 	%p137, %r23, %r228;
	or.pred  	%p138, %p136, %p137;
	@%p138 bra 	$L__BB1_95;
	ld.local.f32 	%f190, [%rd1+144];
	st.global.f32 	[%rd10+16], %f190;
$L__BB1_95:
	ld.param.u32 	%r229, [_Z15matrixKernel1stILi128ELi128ELi8ELi8ELi8EEvPfS0_S0_iii_param_5];
	ld.param.u32 	%r151, [_Z15matrixKernel1stILi128ELi128ELi8ELi8ELi8EEvPfS0_S0_iii_param_3];
	setp.ge.s32 	%p139, %r33, %r151;
	setp.ge.s32 	%p140, %r24, %r229;
	or.pred  	%p141, %p139, %p140;
	@%p141 bra 	$L__BB1_97;
	ld.local.f32 	%f191, [%rd1+148];
	st.global.f32 	[%rd10+20], %f191;
$L__BB1_97:
	ld.param.u32 	%r230, [_Z15matrixKernel1stILi128ELi128ELi8ELi8ELi8EEvPfS0_S0_iii_param_5];
	ld.param.u32 	%r152, [_Z15matrixKernel1stILi128ELi128ELi8ELi8ELi8EEvPfS0_S0_iii_param_3];
	setp.ge.s32 	%p142, %r33, %r152;
	setp.ge.s32 	%p143, %r25, %r230;
	or.pred  	%p144, %p142, %p143;
	@%p144 bra 	$L__BB1_99;
	ld.local.f32 	%f192, [%rd1+152];
	st.global.f32 	[%rd10+24], %f192;
$L__BB1_99:
	ld.param.u32 	%r231, [_Z15matrixKernel1stILi128ELi128ELi8ELi8ELi8EEvPfS0_S0_iii_param_5];
	ld.param.u32 	%r153, [_Z15matrixKernel1stILi128ELi128ELi8ELi8ELi8EEvPfS0_S0_iii_param_3];
	setp.ge.s32 	%p145, %r33, %r153;
	setp.ge.s32 	%p146, %r26, %r231;
	or.pred  	%p147, %p145, %p146;
	@%p147 bra 	$L__BB1_101;
	ld.local.f32 	%f193, [%rd1+156];
	st.global.f32 	[%rd10+28], %f193;
$L__BB1_101:
	ld.param.u32 	%r232, [_Z15matrixKernel1stILi128ELi128ELi8ELi8ELi8EEvPfS0_S0_iii_param_5];
	ld.param.u32 	%r154, [_Z15matrixKernel1stILi128ELi128ELi8ELi8ELi8EEvPfS0_S0_iii_param_3];
	setp.ge.s32 	%p148, %r6, %r232;
	add.s32 	%r35, %r5, 5;
	setp.ge.s32 	%p149, %r35, %r154;
	add.s32 	%r36, %r34, %r232;
	mul.wide.s32 	%rd29, %r36, 4;
	add.s64 	%rd11, %rd2, %rd29;
	or.pred  	%p150, %p149, %p148;
	@%p150 bra 	$L__BB1_103;
	ld.local.f32 	%f194, [%rd1+160];
	st.global.f32 	[%rd11], %f194;
$L__BB1_103:
	ld.param.u32 	%r233, [_Z15matrixKernel1stILi128ELi128ELi8ELi8ELi8EEvPfS0_S0_iii_param_5];
	ld.param.u32 	%r155, [_Z15matrixKernel1stILi128ELi128ELi8ELi8ELi8EEvPfS0_S0_iii_param_3];
	setp.ge.s32 	%p151, %r35, %r155;
	setp.ge.s32 	%p152, %r20, %r233;
	or.pred  	%p153, %p151, %p152;
	@%p153 bra 	$L__BB1_105;
	ld.local.f32 	%f195, [%rd1+164];
	st.global.f32 	[%rd11+4], %f195;
$L__BB1_105:
	ld.param.u32 	%r234, [_Z15matrixKernel1stILi128ELi128ELi8ELi8ELi8EEvPfS0_S0_iii_param_5];
	ld.param.u32 	%r156, [_Z15matrixKernel1stILi128ELi128ELi8ELi8ELi8EEvPfS0_S0_iii_param_3];
	setp.ge.s32 	%p154, %r35, %r156;
	setp.ge.s32 	%p155, %r21, %r234;
	or.pred  	%p156, %p154, %p155;
	@%p156 bra 	$L__BB1_107;
	ld.local.f32 	%f196, [%rd1+168];
	st.global.f32 	[%rd11+8], %f196;
$L__BB1_107:
	ld.param.u32 	%r235, [_Z15matrixKernel1stILi128ELi128ELi8ELi8ELi8EEvPfS0_S0_iii_param_5];
	ld.param.u32 	%r157, [_Z15matrixKernel1stILi128ELi128ELi8ELi8ELi8EEvPfS0_S0_iii_param_3];
	setp.ge.s32 	%p157, %r35, %r157;
	setp.ge.s32 	%p158, %r22, %r235;
	or.pred  	%p159, %p157, %p158;
	@%p159 bra 	$L__BB1_109;
	ld.local.f32 	%f197, [%rd1+172];
	st.global.f32 	[%rd11+12], %f197;
$L__BB1_109:
	ld.param.u32 	%r236, [_Z15matrixKernel1stILi128ELi128ELi8ELi8ELi8EEvPfS0_S0_iii_param_5];
	ld.param.u32 	%r158, [_Z15matrixKernel1stILi128ELi128ELi8ELi8ELi8EEvPfS0_S0_iii_param_3];
	setp.ge.s32 	%p160, %r35, %r158;
	setp.ge.s32 	%p161, %r23, %r236;
	or.pred  	%p162, %p160, %p161;
	@%p162 bra 	$L__BB1_111;
	ld.local.f32 	%f198, [%rd1+176];
	st.global.f32 	[%rd11+16], %f198;
$L__BB1_111:
	ld.param.u32 	%r237, [_Z15matrixKernel1stILi128ELi128ELi8ELi8ELi8EEvPfS0_S0_iii_param_5];
	ld.param.u32 	%r159, [_Z15matrixKernel1stILi128ELi128ELi8ELi8ELi8EEvPfS0_S0_iii_param_3];
	setp.ge.s32 	%p163, %r35, %r159;
	setp.ge.s32 	%p164, %r24, %r237;
	or.pred  	%p165, %p163, %p164;
	@%p165 bra 	$L__BB1_113;
	ld.local.f32 	%f199, [%rd1+180];
	st.global.f32 	[%rd11+20], %f199;
$L__BB1_113:
	ld.param.u32 	%r238, [_Z15matrixKernel1stILi128ELi128ELi8ELi8ELi8EEvPfS0_S0_iii_param_5];
	ld.param.u32 	%r160, [_Z15matrixKernel1stILi128ELi128ELi8ELi8ELi8EEvPfS0_S0_iii_param_3];
	setp.ge.s32 	%p166, %r35, %r160;
	setp.ge.s32 	%p167, %r25, %r238;
	or.pred  	%p168, %p166, %p167;
	@%p168 bra 	$L__BB1_115;
	ld.local.f32 	%f200, [%rd1+184];
	st.global.f32 	[%rd11+24], %f200;
$L__BB1_115:
	ld.param.u32 	%r239, [_Z15matrixKernel1stILi128ELi128ELi8ELi8ELi8EEvPfS0_S0_iii_param_5];
	ld.param.u32 	%r161, [_Z15matrixKernel1stILi128ELi128ELi8ELi8ELi8EEvPfS0_S0_iii_param_3];
	setp.ge.s32 	%p169, %r35, %r161;
	setp.ge.s32 	%p170, %r26, %r239;
	or.pred  	%p171, %p169, %p170;
	@%p171 bra 	$L__BB1_117;
	ld.local.f32 	%f201, [%rd1+188];
	st.global.f32 	[%rd11+28], %f201;
$L__BB1_117:
	ld.param.u32 	%r240, [_Z15matrixKernel1stILi128ELi128ELi8ELi8ELi8EEvPfS0_S0_iii_param_5];
	ld.param.u32 	%r162, [_Z15matrixKernel1stILi128ELi128ELi8ELi8ELi8EEvPfS0_S0_iii_param_3];
	setp.ge.s32 	%p172, %r6, %r240;
	add.s32 	%r37, %r5, 6;
	setp.ge.s32 	%p173, %r37, %r162;
	add.s32 	%r38, %r36, %r240;
	mul.wide.s32 	%rd30, %r38, 4;
	add.s64 	%rd12, %rd2, %rd30;
	or.pred  	%p174, %p173, %p172;
	@%p174 bra 	$L__BB1_119;
	ld.local.f32 	%f202, [%rd1+192];
	st.global.f32 	[%rd12], %f202;
$L__BB1_119:
	ld.param.u32 	%r241, [_Z15matrixKernel1stILi128ELi128ELi8ELi8ELi8EEvPfS0_S0_iii_param_5];
	ld.param.u32 	%r163, [_Z15matrixKernel1stILi128ELi128ELi8ELi8ELi8EEvPfS0_S0_iii_param_3];
	setp.ge.s32 	%p175, %r37, %r163;
	setp.ge.s32 	%p176, %r20, %r241;
	or.pred  	%p177, %p175, %p176;
	@%p177 bra 	$L__BB1_121;
	ld.local.f32 	%f203, [%rd1+196];
	st.global.f32 	[%rd12+4], %f203;
$L__BB1_121:
	ld.param.u32 	%r242, [_Z15matrixKernel1stILi128ELi128ELi8ELi8ELi8EEvPfS0_S0_iii_param_5];
	ld.param.u32 	%r164, [_Z15matrixKernel1stILi128ELi128ELi8ELi8ELi8EEvPfS0_S0_iii_param_3];
	setp.ge.s32 	%p178, %r37, %r164;
	setp.ge.s32 	%p179, %r21, %r242;
	or.pred  	%p180, %p178, %p179;
	@%p180 bra 	$L__BB1_123;
	ld.local.f32 	%f204, [%rd1+200];
	st.global.f32 	[%rd12+8], %f204;
$L__BB1_123:
	ld.param.u32 	%r243, [_Z15matrixKernel1stILi128ELi128ELi8ELi8ELi8EEvPfS0_S0_iii_param_5];
	ld.param.u32 	%r165, [_Z15matrixKernel1stILi128ELi128ELi8ELi8ELi8EEvPfS0_S0_iii_param_3];
	setp.ge.s32 	%p181, %r37, %r165;
	setp.ge.s32 	%p182, %r22, %r243;
	or.pred  	%p183, %p181, %p182;
	@%p183 bra 	$L__BB1_125;
	ld.local.f32 	%f205, [%rd1+204];
	st.global.f32 	[%rd12+12], %f205;
$L__BB1_125:
	ld.param.u32 	%r244, [_Z15matrixKernel1stILi128ELi128ELi8ELi8ELi8EEvPfS0_S0_iii_param_5];
	ld.param.u32 	%r166, [_Z15matrixKernel1stILi128ELi128ELi8ELi8ELi8EEvPfS0_S0_iii_param_3];
	setp.ge.s32 	%p184, %r37, %r166;
	setp.ge.s32 	%p185, %r23, %r244;
	or.pred  	%p186, %p184, %p185;
	@%p186 bra 	$L__BB1_127;
	ld.local.f32 	%f206, [%rd1+208];
	st.global.f32 	[%rd12+16], %f206;
$L__BB1_127:
	ld.param.u32 	%r245, [_Z15matrixKernel1stILi128ELi128ELi8ELi8ELi8EEvPfS0_S0_iii_param_5];
	ld.param.u32 	%r167, [_Z15matrixKernel1stILi128ELi128ELi8ELi8ELi8EEvPfS0_S0_iii_param_3];
	setp.ge.s32 	%p187, %r37, %r167;
	setp.ge.s32 	%p188, %r24, %r245;
	or.pred  	%p189, %p187, %p188;
	@%p189 bra 	$L__BB1_129;
	ld.local.f32 	%f207, [%rd1+212];
	st.global.f32 	[%rd12+20], %f207;
$L__BB1_129:
	ld.param.u32 	%r246, [_Z15matrixKernel1stILi128ELi128ELi8ELi8ELi8EEvPfS0_S0_iii_param_5];
	ld.param.u32 	%r168, [_Z15matrixKernel1stILi128ELi128ELi8ELi8ELi8EEvPfS0_S0_iii_param_3];
	setp.ge.s32 	%p190, %r37, %r168;
	setp.ge.s32 	%p191, %r25, %r246;
	or.pred  	%p192, %p190, %p191;
	@%p192 bra 	$L__BB1_131;
	ld.local.f32 	%f208, [%rd1+216];
	st.global.f32 	[%rd12+24], %f208;
$L__BB1_131:
	ld.param.u32 	%r247, [_Z15matrixKernel1stILi128ELi128ELi8ELi8ELi8EEvPfS0_S0_iii_param_5];
	ld.param.u32 	%r169, [_Z15matrixKernel1stILi128ELi128ELi8ELi8ELi8EEvPfS0_S0_iii_param_3];
	setp.ge.s32 	%p193, %r37, %r169;
	setp.ge.s32 	%p194, %r26, %r247;
	or.pred  	%p195, %p193, %p194;
	@%p195 bra 	$L__BB1_133;
	ld.local.f32 	%f209, [%rd1+220];
	st.global.f32 	[%rd12+28], %f209;
$L__BB1_133:
	ld.param.u32 	%r248, [_Z15matrixKernel1stILi128ELi128ELi8ELi8ELi8EEvPfS0_S0_iii_param_5];
	ld.param.u32 	%r170, [_Z15matrixKernel1stILi128ELi128ELi8ELi8ELi8EEvPfS0_S0_iii_param_3];
	setp.ge.s32 	%p196, %r6, %r248;
	add.s32 	%r39, %r5, 7;
	setp.ge.s32 	%p197, %r39, %r170;
	add.s32 	%r109, %r38, %r248;
	mul.wide.s32 	%rd31, %r109, 4;
	add.s64 	%rd13, %rd2, %rd31;
	or.pred  	%p198, %p197, %p196;
	@%p198 bra 	$L__BB1_135;
	ld.local.f32 	%f210, [%rd1+224];
	st.global.f32 	[%rd13], %f210;
$L__BB1_135:
	ld.param.u32 	%r249, [_Z15matrixKernel1stILi128ELi128ELi8ELi8ELi8EEvPfS0_S0_iii_param_5];
	ld.param.u32 	%r171, [_Z15matrixKernel1stILi128ELi128ELi8ELi8ELi8EEvPfS0_S0_iii_param_3];
	setp.ge.s32 	%p199, %r39, %r171;
	setp.ge.s32 	%p200, %r20, %r249;
	or.pred  	%p201, %p199, %p200;
	@%p201 bra 	$L__BB1_137;
	ld.local.f32 	%f211, [%rd1+228];
	st.global.f32 	[%rd13+4], %f211;
$L__BB1_137:
	ld.param.u32 	%r250, [_Z15matrixKernel1stILi128ELi128ELi8ELi8ELi8EEvPfS0_S0_iii_param_5];
	ld.param.u32 	%r172, [_Z15matrixKernel1stILi128ELi128ELi8ELi8ELi8EEvPfS0_S0_iii_param_3];
	setp.ge.s32 	%p202, %r39, %r172;
	setp.ge.s32 	%p203, %r21, %r250;
	or.pred  	%p204, %p202, %p203;
	@%p204 bra 	$L__BB1_139;
	ld.local.f32 	%f212, [%rd1+232];
	st.global.f32 	[%rd13+8], %f212;
$L__BB1_139:
	ld.param.u32 	%r251, [_Z15matrixKernel1stILi128ELi128ELi8ELi8ELi8EEvPfS0_S0_iii_param_5];
	ld.param.u32 	%r173, [_Z15matrixKernel1stILi128ELi128ELi8ELi8ELi8EEvPfS0_S0_iii_param_3];
	setp.ge.s32 	%p205, %r39, %r173;
	setp.ge.s32 	%p206, %r22, %r251;
	or.pred  	%p207, %p205, %p206;
	@%p207 bra 	$L__BB1_141;
	ld.local.f32 	%f213, [%rd1+236];
	st.global.f32 	[%rd13+12], %f213;
$L__BB1_141:
	ld.param.u32 	%r252, [_Z15matrixKernel1stILi128ELi128ELi8ELi8ELi8EEvPfS0_S0_iii_param_5];
	ld.param.u32 	%r174, [_Z15matrixKernel1stILi128ELi128ELi8ELi8ELi8EEvPfS0_S0_iii_param_3];
	setp.ge.s32 	%p208, %r39, %r174;
	setp.ge.s32 	%p209, %r23, %r252;
	or.pred  	%p210, %p208, %p209;
	@%p210 bra 	$L__BB1_143;
	ld.local.f32 	%f214, [%rd1+240];
	st.global.f32 	[%rd13+16], %f214;
$L__BB1_143:
	ld.param.u32 	%r253, [_Z15matrixKernel1stILi128ELi128ELi8ELi8ELi8EEvPfS0_S0_iii_param_5];
	ld.param.u32 	%r175, [_Z15matrixKernel1stILi128ELi128ELi8ELi8ELi8EEvPfS0_S0_iii_param_3];
	setp.ge.s32 	%p211, %r39, %r175;
	setp.ge.s32 	%p212, %r24, %r253;
	or.pred  	%p213, %p211, %p212;
	@%p213 bra 	$L__BB1_145;
	ld.local.f32 	%f215, [%rd1+244];
	st.global.f32 	[%rd13+20], %f215;
$L__BB1_145:
	ld.param.u32 	%r254, [_Z15matrixKernel1stILi128ELi128ELi8ELi8ELi8EEvPfS0_S0_iii_param_5];
	ld.param.u32 	%r176, [_Z15matrixKernel1stILi128ELi128ELi8ELi8ELi8EEvPfS0_S0_iii_param_3];
	setp.ge.s32 	%p214, %r39, %r176;
	setp.ge.s32 	%p215, %r25, %r254;
	or.pred  	%p216, %p214, %p215;
	@%p216 bra 	$L__BB1_147;
	ld.local.f32 	%f216, [%rd1+248];
	st.global.f32 	[%rd13+24], %f216;
$L__BB1_147:
	ld.param.u32 	%r255, [_Z15matrixKernel1stILi128ELi128ELi8ELi8ELi8EEvPfS0_S0_iii_param_5];
	ld.param.u32 	%r177, [_Z15matrixKernel1stILi128ELi128ELi8ELi8ELi8EEvPfS0_S0_iii_param_3];
	setp.ge.s32 	%p217, %r39, %r177;
	setp.ge.s32 	%p218, %r26, %r255;
	or.pred  	%p219, %p217, %p218;
	@%p219 bra 	$L__BB1_149;
	ld.local.f32 	%f217, [%rd1+252];
	st.global.f32 	[%rd13+28], %f217;
$L__BB1_149:
	ret;

}


// ===== COMPILED SASS (sm_100) =====

	.target	sm_100

	.elftype	@"ET_EXEC"


//--------------------- .note.nv.tkinfo           --------------------------
	.section	.note.nv.tkinfo,"",@"SHT_NOTE"
	.sectionflags	@"SHF_NOTE_NV_TKINFO"
	.tkinfo
        /*0018*/ 	.word	0x00000002
        /*0030*/ 	.string	""
        /*0030*/ 	.string	"ptxas"
        /*0030*/ 	.string	"Cuda compilation tools, release 13.0, V13.0.88"
        /*0030*/ 	.string	"Build cuda_13.0.r13.0/compiler.36424714_0"
        /*0030*/ 	.string	"-arch sm_100 -m 64 "



//--------------------- .note.nv.cuinfo           --------------------------
	.section	.note.nv.cuinfo,"",@"SHT_NOTE"
	.sectionflags	@"SHF_NOTE_NV_CUINFO"
        /*0018*/ 	.short	0x0002
        /*001a*/ 	.short	0x0064
        /*001c*/ 	.short	0x0082
	.zero		2


//--------------------- .nv.info                  --------------------------
	.section	.nv.info,"",@"SHT_CUDA_INFO"
	.align	4


	//----- nvinfo : EIATTR_REGCOUNT
	.align		4
        /*0000*/ 	.byte	0x04, 0x2f
        /*0002*/ 	.short	(.L_1 - .L_0)
	.align		4
.L_0:
        /*0004*/ 	.word	index@(_Z12row_wmma_kerPfS_S_iii)
        /*0008*/ 	.word	0x00000028


	//----- nvinfo : EIATTR_FRAME_SIZE
	.align		4
.L_1:
        /*000c*/ 	.byte	0x04, 0x11
        /*000e*/ 	.short	(.L_3 - .L_2)
	.align		4
.L_2:
        /*0010*/ 	.word	index@(_Z12row_wmma_kerPfS_S_iii)
        /*0014*/ 	.word	0x00000000


	//----- nvinfo : EIATTR_REGCOUNT
	.align		4
.L_3:
        /*0018*/ 	.byte	0x04, 0x2f
        /*001a*/ 	.short	(.L_5 - .L_4)
	.align		4
.L_4:
        /*001c*/ 	.word	index@(_Z15matrixKernel1stILi128ELi128ELi8ELi8ELi8EEvPfS0_S0_iii)
        /*0020*/ 	.word	0x0000005e


	//----- nvinfo : EIATTR_FRAME_SIZE
	.align		4
.L_5:
        /*0024*/ 	.byte	0x04, 0x11
        /*0026*/ 	.short	(.L_7 - .L_6)
	.align		4
.L_6:
        /*0028*/ 	.word	index@(_Z15matrixKernel1stILi128ELi128ELi8ELi8ELi8EEvPfS0_S0_iii)
        /*002c*/ 	.word	0x00000100


	//----- nvinfo : EIATTR_MIN_STACK_SIZE
	.align		4
.L_7:
        /*0030*/ 	.byte	0x04, 0x12
        /*0032*/ 	.short	(.L_9 - .L_8)
	.align		4
.L_8:
        /*0034*/ 	.word	index@(_Z15matrixKernel1stILi128ELi128ELi8ELi8ELi8EEvPfS0_S0_iii)
        /*0038*/ 	.word	0x00000100


	//----- nvinfo : EIATTR_MIN_STACK_SIZE
	.align		4
.L_9:
        /*003c*/ 	.byte	0x04, 0x12
        /*003e*/ 	.short	(.L_11 - .L_10)
	.align		4
.L_10:
        /*0040*/ 	.word	index@(_Z12row_wmma_kerPfS_S_iii)
        /*0044*/ 	.word	0x00000000
.L_11:


//--------------------- .nv.compat                --------------------------
	.section	.nv.compat,"",@"SHT_CUDA_COMPAT_INFO"
	.align	4
        /*0000*/ 	.byte	0x02, 0x09, 0x00, 0x00, 0x02, 0x02, 0x01, 0x00, 0x02, 0x05, 0x05, 0x00, 0x03, 0x07, 0x01, 0x01
        /*0010*/ 	.byte	0x02, 0x03, 0x00, 0x00, 0x02, 0x06, 0x01, 0x00, 0x04, 0x0b, 0x08, 0x00, 0x09, 0x00, 0x00, 0x00
        /*0020*/ 	.byte	0x00, 0x00, 0x00, 0x00


//--------------------- .nv.info._Z15matrixKernel1stILi128ELi128ELi8ELi8ELi8EEvPfS0_S0_iii --------------------------
	.section	.nv.info._Z15matrixKernel1stILi128ELi128ELi8ELi8ELi8EEvPfS0_S0_iii,"",@"SHT_CUDA_INFO"
	.sectionflags	@""
	.align	4


	//----- nvinfo : EIATTR_CUDA_API_VERSION
	.align		4
        /*0000*/ 	.byte	0x04, 0x37
        /*0002*/ 	.short	(.L_13 - .L_12)
.L_12:
        /*0004*/ 	.word	0x00000082


	//----- nvinfo : EIATTR_KPARAM_INFO
	.align		4
.L_13:
        /*0008*/ 	.byte	0x04, 0x17
        /*000a*/ 	.short	(.L_15 - .L_14)
.L_14:
        /*000c*/ 	.word	0x00000000
        /*0010*/ 	.short	0x0005
        /*0012*/ 	.short	0x0020
        /*0014*/ 	.byte	0x00, 0xf0, 0x11, 0x00


	//----- nvinfo : EIATTR_KPARAM_INFO
	.align		4
.L_15:
        /*0018*/ 	.byte	0x04, 0x17
        /*001a*/ 	.short	(.L_17 - .L_16)
.L_16:
        /*001c*/ 	.word	0x00000000
        /*0020*/ 	.short	0x0004
        /*0022*/ 	.short	0x001c
        /*0024*/ 	.byte	0x00, 0xf0, 0x11, 0x00


	//----- nvinfo : EIATTR_KPARAM_INFO
	.align		4
.L_17:
        /*0028*/ 	.byte	0x04, 0x17
        /*002a*/ 	.short	(.L_19 - .L_18)
.L_18:
        /*002c*/ 	.word	0x00000000
        /*0030*/ 	.short	0x0003
        /*0032*/ 	.short	0x0018
        /*0034*/ 	.byte	0x00, 0xf0, 0x11, 0x00


	//----- nvinfo : EIATTR_KPARAM_INFO
	.align		4
.L_19:
        /*0038*/ 	.byte	0x04, 0x17
        /*003a*/ 	.short	(.L_21 - .L_20)
.L_20:
        /*003c*/ 	.word	0x00000000
        /*0040*/ 	.short	0x0002
        /*0042*/ 	.short	0x0010
        /*0044*/ 	.byte	0x00, 0xf5, 0x21, 0x00


	//----- nvinfo : EIATTR_KPARAM_INFO
	.align		4
.L_21:
        /*0048*/ 	.byte	0x04, 0x17
        /*004a*/ 	.short	(.L_23 - .L_22)
.L_22:
        /*004c*/ 	.word	0x00000000
        /*0050*/ 	.short	0x0001
        /*0052*/ 	.short	0x0008
        /*0054*/ 	.byte	0x00, 0xf5, 0x21, 0x00


	//----- nvinfo : EIATTR_KPARAM_INFO
	.align		4
.L_23:
        /*0058*/ 	.byte	0x04, 0x17
        /*005a*/ 	.short	(.L_25 - .L_24)
.L_24:
        /*005c*/ 	.word	0x00000000
        /*0060*/ 	.short	0x0000
        /*0062*/ 	.short	0x0000
        /*0064*/ 	.byte	0x00, 0xf5, 0x21, 0x00


	//----- nvinfo : EIATTR_SPARSE_MMA_MASK
	.align		4
.L_25:
        /*0068*/ 	.byte	0x03, 0x50
        /*006a*/ 	.short	0x0000


	//----- nvinfo : EIATTR_MAXREG_COUNT
	.align		4
        /*006c*/ 	.byte	0x03, 0x1b
        /*006e*/ 	.short	0x00ff


	//----- nvinfo : EIATTR_NUM_BARRIERS
	.align		4
        /*0070*/ 	.byte	0x02, 0x4c
        /*0072*/ 	.byte	0x01
	.zero		1


	//----- nvinfo : EIATTR_MERCURY_ISA_VERSION
	.align		4
        /*0074*/ 	.byte	0x03, 0x5f
        /*0076*/ 	.short	0x0101


	//----- nvinfo : EIATTR_VRC_CTA_INIT_COUNT
	.align		4
        /*0078*/ 	.byte	0x02, 0x4a
	.zero		1
	.zero		1


	//----- nvinfo : EIATTR_EXIT_INSTR_OFFSETS
	.align		4
        /*007c*/ 	.byte	0x04, 0x1c
        /*007e*/ 	.short	(.L_27 - .L_26)


	//   ....[0]....
.L_26:
        /*0080*/ 	.word	0x000023a0


	//   ....[1]....
        /*0084*/ 	.word	0x000023d0


	//----- nvinfo : EIATTR_CBANK_PARAM_SIZE
	.align		4
.L_27:
        /*0088*/ 	.byte	0x03, 0x19
        /*008a*/ 	.short	0x0024


	//----- nvinfo : EIATTR_PARAM_CBANK
	.align		4
        /*008c*/ 	.byte	0x04, 0x0a
        /*008e*/ 	.short	(.L_29 - .L_28)
	.align		4
.L_28:
        /*0090*/ 	.word	index@(.nv.constant0._Z15matrixKernel1stILi128ELi128ELi8ELi8ELi8EEvPfS0_S0_iii)
        /*0094*/ 	.short	0x0380
        /*0096*/ 	.short	0x0024


	//----- nvinfo : EIATTR_SW_WAR
	.align		4
.L_29:
        /*0098*/ 	.byte	0x04, 0x36
        /*009a*/ 	.short	(.L_31 - .L_30)
.L_30:
        /*009c*/ 	.word	0x00000008
.L_31:


//--------------------- .nv.info._Z12row_wmma_kerPfS_S_iii --------------------------
	.section	.nv.info._Z12row_wmma_kerPfS_S_iii,"",@"SHT_CUDA_INFO"
	.sectionflags	@""
	.align	4


	//----- nvinfo : EIATTR_CUDA_API_VERSION
	.align		4
        /*0000*/ 	.byte	0x04, 0x37
        /*0002*/ 	.short	(.L_33 - .L_32)
.L_32:
        /*0004*/ 	.word	0x00000082


	//----- nvinfo : EIATTR_KPARAM_INFO
	.align		4
.L_33:
        /*0008*/ 	.byte	0x04, 0x17
        /*000a*/ 	.short	(.L_35 - .L_34)
.L_34:
        /*000c*/ 	.word	0x00000000
        /*0010*/ 	.short	0x0005
        /*0012*/ 	.short	0x0020
        /*0014*/ 	.byte	0x00, 0xf0, 0x11, 0x00


	//----- nvinfo : EIATTR_KPARAM_INFO
	.align		4
.L_35:
        /*0018*/ 	.byte	0x04, 0x17
        /*001a*/ 	.short	(.L_37 - .L_36)
.L_36:
        /*001c*/ 	.word	0x00000000
        /*0020*/ 	.short	0x0004
        /*0022*/ 	.short	0x001c
        /*0024*/ 	.byte	0x00, 0xf0, 0x11, 0x00


	//----- nvinfo : EIATTR_KPARAM_INFO
	.align		4
.L_37:
        /*0028*/ 	.byte	0x04, 0x17
        /*002a*/ 	.short	(.L_39 - .L_38)
.L_38:
        /*002c*/ 	.word	0x00000000
        /*0030*/ 	.short	0x0003
        /*0032*/ 	.short	0x0018
        /*0034*/ 	.byte	0x00, 0xf0, 0x11, 0x00


	//----- nvinfo : EIATTR_KPARAM_INFO
	.align		4
.L_39:
        /*0038*/ 	.byte	0x04, 0x17
        /*003a*/ 	.short	(.L_41 - .L_40)
.L_40:
        /*003c*/ 	.word	0x00000000
        /*0040*/ 	.short	0x0002
        /*0042*/ 	.short	0x0010
        /*0044*/ 	.byte	0x00, 0xf5, 0x21, 0x00


	//----- nvinfo : EIATTR_KPARAM_INFO
	.align		4
.L_41:
        /*0048*/ 	.byte	0x04, 0x17
        /*004a*/ 	.short	(.L_43 - .L_42)
.L_42:
        /*004c*/ 	.word	0x00000000
        /*0050*/ 	.short	0x0001
        /*0052*/ 	.short	0x0008
        /*0054*/ 	.byte	0x00, 0xf5, 0x21, 0x00


	//----- nvinfo : EIATTR_KPARAM_INFO
	.align		4
.L_43:
        /*0058*/ 	.byte	0x04, 0x17
        /*005a*/ 	.short	(.L_45 - .L_44)
.L_44:
        /*005c*/ 	.word	0x00000000
        /*0060*/ 	.short	0x0000
        /*0062*/ 	.short	0x0000
        /*0064*/ 	.byte	0x00, 0xf5, 0x21, 0x00


	//----- nvinfo : EIATTR_SPARSE_MMA_MASK
	.align		4
.L_45:
        /*0068*/ 	.byte	0x03, 0x50
        /*006a*/ 	.short	0x0000


	//----- nvinfo : EIATTR_WMMA_USED
	.align		4
        /*006c*/ 	.byte	0x01, 0x2b
	.zero		2


	//----- nvinfo : EIATTR_MAXREG_COUNT
	.align		4
        /*0070*/ 	.byte	0x03, 0x1b
        /*0072*/ 	.short	0x00ff


	//----- nvinfo : EIATTR_MERCURY_ISA_VERSION
	.align		4
        /*0074*/ 	.byte	0x03, 0x5f
        /*0076*/ 	.short	0x0101


	//----- nvinfo : EIATTR_VRC_CTA_INIT_COUNT
	.align		4
        /*0078*/ 	.byte	0x02, 0x4a
	.zero		1
	.zero		1


	//----- nvinfo : EIATTR_EXIT_INSTR_OFFSETS
	.align		4
        /*007c*/ 	.byte	0x04, 0x1c
        /*007e*/ 	.short	(.L_47 - .L_46)


	//   ....[0]....
.L_46:
        /*0080*/ 	.word	0x00001490


	//   ....[1]....
        /*0084*/ 	.word	0x000015e0


	//----- nvinfo : EIATTR_CRS_STACK_SIZE
	.align		4
.L_47:
        /*0088*/ 	.byte	0x04, 0x1e
        /*008a*/ 	.short	(.L_49 - .L_48)
.L_48:
        /*008c*/ 	.word	0x00000000


	//----- nvinfo : EIATTR_CBANK_PARAM_SIZE
	.align		4
.L_49:
        /*0090*/ 	.byte	0x03, 0x19
        /*0092*/ 	.short	0x0024


	//----- nvinfo : EIATTR_PARAM_CBANK
	.align		4
        /*0094*/ 	.byte	0x04, 0x0a
        /*0096*/ 	.short	(.L_51 - .L_50)
	.align		4
.L_50:
        /*0098*/ 	.word	index@(.nv.constant0._Z12row_wmma_kerPfS_S_iii)
        /*009c*/ 	.short	0x0380
        /*009e*/ 	.short	0x0024


	//----- nvinfo : EIATTR_SW_WAR
	.align		4
.L_51:
        /*00a0*/ 	.byte	0x04, 0x36
        /*00a2*/ 	.short	(.L_53 - .L_52)
.L_52:
        /*00a4*/ 	.word	0x00000008
.L_53:


//--------------------- .nv.callgraph             --------------------------
	.section	.nv.callgraph,"",@"SHT_CUDA_CALLGRAPH"
	.align	4
	.sectionentsize	8
	.align		4
        /*0000*/ 	.word	0x00000000
	.align		4
        /*0004*/ 	.word	0xffffffff
	.align		4
        /*0008*/ 	.word	0x00000000
	.align		4
        /*000c*/ 	.word	0xfffffffe
	.align		4
        /*0010*/ 	.word	0x00000000
	.align		4
        /*0014*/ 	.word	0xfffffffd
	.align		4
        /*0018*/ 	.word	0x00000000
	.align		4
        /*001c*/ 	.word	0xfffffffc


//--------------------- .text._Z15matrixKernel1stILi128ELi128ELi8ELi8ELi8EEvPfS0_S0_iii --------------------------
	.section	.text._Z15matrixKernel1stILi128ELi128ELi8ELi8ELi8EEvPfS0_S0_iii,"ax",@progbits
	.align	128
        .global         _Z15matrixKernel1stILi128ELi128ELi8ELi8ELi8EEvPfS0_S0_iii
        .type           _Z15matrixKernel1stILi128ELi128ELi8ELi8ELi8EEvPfS0_S0_iii,@function
        .size           _Z15matrixKernel1stILi128ELi128ELi8ELi8ELi8EEvPfS0_S0_iii,(.L_x_16 - _Z15matrixKernel1stILi128ELi128ELi8ELi8ELi8EEvPfS0_S0_iii)
        .other          _Z15matrixKernel1stILi128ELi128ELi8ELi8ELi8EEvPfS0_S0_iii,@"STO_CUDA_ENTRY STV_DEFAULT"
_Z15matrixKernel1stILi128ELi128ELi8ELi8ELi8EEvPfS0_S0_iii:
.text._Z15matrixKernel1stILi128ELi128ELi8ELi8ELi8EEvPfS0_S0_iii:
[----:B------:R-:W0:Y:S01]  /*0000*/  LDC R1, c[0x0][0x37c] ;  /* 0x0000df00ff017b82 */ /* 0x000e220000000800 */
[----:B------:R-:W1:Y:S01]  /*0010*/  LDCU UR6, c[0x0][0x39c] ;  /* 0x00007380ff0677ac */ /* 0x000e620008000800 */
[----:B0-----:R-:W-:-:S06]  /*0020*/  VIADD R1, R1, 0xffffff00 ;  /* 0xffffff0001017836 */ /* 0x001fcc0000000000 */
[----:B------:R-:W0:Y:S01]  /*0030*/  S2UR UR5, SR_CTAID.Y ;  /* 0x00000000000579c3 */ /* 0x000e220000002600 */
[----:B------:R-:W2:Y:S01]  /*0040*/  S2R R3, SR_TID.X ;  /* 0x0000000000037919 */ /* 0x000ea20000002100 */
[----:B------:R-:W3:Y:S01]  /*0050*/  LDCU UR4, c[0x0][0x360] ;  /* 0x00006c00ff0477ac */ /* 0x000ee20008000800 */
[----:B------:R-:W-:Y:S01]  /*0060*/  R2UR UR15, R1 ;  /* 0x00000000010f72ca */ /* 0x000fe200000e0000 */
[----:B------:R4:W-:Y:S01]  /*0070*/  STL.128 [R1], RZ ;  /* 0x000000ff01007387 */ /* 0x0009e20000100c00 */
[----:B------:R-:W0:Y:S03]  /*0080*/  LDCU.64 UR8, c[0x0][0x358] ;  /* 0x00006b00ff0877ac */ /* 0x000e260008000a00 */
[----:B------:R-:W0:Y:S01]  /*0090*/  LDC R87, c[0x0][0x364] ;  /* 0x0000d900ff577b82 */ /* 0x000e220000000800 */
[----:B------:R4:W-:Y:S04]  /*00a0*/  STL.128 [R1+0x10], RZ ;  /* 0x000010ff01007387 */ /* 0x0009e80000100c00 */
[----:B------:R4:W-:Y:S01]  /*00b0*/  STL.128 [R1+0x20], RZ ;  /* 0x000020ff01007387 */ /* 0x0009e20000100c00 */
[----:B-1----:R-:W-:-:S03]  /*00c0*/  UISETP.GE.AND UP0, UPT, UR6, 0x1, UPT ;  /* 0x000000010600788c */ /* 0x002fc6000bf06270 */
[----:B------:R4:W-:Y:S04]  /*00d0*/  STL.128 [R1+0x30], RZ ;  /* 0x000030ff01007387 */ /* 0x0009e80000100c00 */
[----:B------:R4:W-:Y:S04]  /*00e0*/  STL.128 [R1+0x40], RZ ;  /* 0x000040ff01007387 */ /* 0x0009e80000100c00 */
[----:B------:R4:W-:Y:S04]  /*00f0*/  STL.128 [R1+0x50], RZ ;  /* 0x000050ff01007387 */ /* 0x0009e80000100c00 */
[----:B------:R4:W-:Y:S01]  /*0100*/  STL.128 [R1+0x60], RZ ;  /* 0x000060ff01007387 */ /* 0x0009e20000100c00 */
[----:B0-----:R-:W-:-:S03]  /*0110*/  IMAD R87, R87, UR5, RZ ;  /* 0x0000000557577c24 */ /* 0x001fc6000f8e02ff */
[----:B------:R4:W-:Y:S04]  /*0120*/  STL.128 [R1+0x70], RZ ;  /* 0x000070ff01007387 */ /* 0x0009e80000100c00 */
[----:B------:R4:W-:Y:S04]  /*0130*/  STL.128 [R1+0x80], RZ ;  /* 0x000080ff01007387 */ /* 0x0009e80000100c00 */
[----:B------:R4:W-:Y:S01]  /*0140*/  STL.128 [R1+0x90], RZ ;  /* 0x000090ff01007387 */ /* 0x0009e20000100c00 */
[----:B------:R-:W0:Y:S03]  /*0150*/  S2R R0, SR_TID.Y ;  /* 0x0000000000007919 */ /* 0x000e260000002200 */
[----:B------:R4:W-:Y:S04]  /*0160*/  STL.128 [R1+0xa0], RZ ;  /* 0x0000a0ff01007387 */ /* 0x0009e80000100c00 */
[----:B------:R4:W-:Y:S04]  /*0170*/  STL.128 [R1+0xb0], RZ ;  /* 0x0000b0ff01007387 */ /* 0x0009e80000100c00 */
[----:B------:R4:W-:Y:S04]  /*0180*/  STL.128 [R1+0xc0], RZ ;  /* 0x0000c0ff01007387 */ /* 0x0009e80000100c00 */
[----:B------:R4:W-:Y:S04]  /*0190*/  STL.128 [R1+0xd0], RZ ;  /* 0x0000d0ff01007387 */ /* 0x0009e80000100c00 */
[----:B------:R4:W-:Y:S04]  /*01a0*/  STL.128 [R1+0xe0], RZ ;  /* 0x0000e0ff01007387 */ /* 0x0009e80000100c00 */
[----:B------:R4:W-:Y:S01]  /*01b0*/  STL.128 [R1+0xf0], RZ ;  /* 0x0000f0ff01007387 */ /* 0x0009e20000100c00 */
[----:B--23--:R-:W-:Y:S05]  /*01c0*/  BRA.U !UP0, `(.L_x_0) ;  /* 0x0000000908b07547 */ /* 0x00cfea000b800000 */
[----:B------:R-:W1:Y:S01]  /*01d0*/  S2R R4, SR_CTAID.X ;  /* 0x0000000000047919 */ /* 0x000e620000002500 */
[C---:B0-----:R-:W-:Y:S01]  /*01e0*/  IMAD R2, R0.reuse, UR4, RZ ;  /* 0x0000000400027c24 */ /* 0x041fe2000f8e02ff */
[----:B------:R-:W-:Y:S01]  /*01f0*/  UIADD3 UR7, UPT, UPT, UR15, 0x10, URZ ;  /* 0x000000100f077890 */ /* 0x000fe2000fffe0ff */
[--C-:B------:R-:W-:Y:S02]  /*0200*/  IMAD R86, R0, UR4, R3.reuse ;  /* 0x0000000400567c24 */ /* 0x100fe4000f8e0203 */
[----:B------:R-:W-:Y:S02]  /*0210*/  IMAD.IADD R2, R2, 0x1, R3 ;  /* 0x0000000102027824 */ /* 0x000fe400078e0203 */
[----:B------:R-:W-:Y:S01]  /*0220*/  IMAD.SHL.U32 R85, R86, 0x4, RZ ;  /* 0x0000000456557824 */ /* 0x000fe200078e00ff */
[----:B------:R-:W-:Y:S01]  /*0230*/  SHF.R.U32.HI R3, RZ, 0x1, R86 ;  /* 0x00000001ff037819 */ /* 0x000fe20000011656 */
[----:B------:R-:W-:-:S03]  /*0240*/  IMAD.SHL.U32 R2, R2, 0x4, RZ ;  /* 0x0000000402027824 */ /* 0x000fc600078e00ff */
[----:B------:R-:W-:Y:S02]  /*0250*/  LOP3.LUT R85, R85, 0x4, RZ, 0xc0, !PT ;  /* 0x0000000455557812 */ /* 0x000fe400078ec0ff */
[----:B------:R-:W-:-:S05]  /*0260*/  LOP3.LUT R0, R2, 0x7c, RZ, 0xc0, !PT ;  /* 0x0000007c02007812 */ /* 0x000fca00078ec0ff */
[----:B------:R-:W-:Y:S02]  /*0270*/  IMAD R87, R87, 0x8, R0 ;  /* 0x0000000857577824 */ /* 0x000fe400078e0200 */
[----:B-1----:R-:W-:Y:S01]  /*0280*/  IMAD R4, R4, UR4, RZ ;  /* 0x0000000404047c24 */ /* 0x002fe2000f8e02ff */
[----:B------:R-:W-:-:S03]  /*0290*/  UMOV UR4, URZ ;  /* 0x000000ff00047c82 */ /* 0x000fc60008000000 */
[----:B------:R-:W-:-:S07]  /*02a0*/  IMAD R2, R4, 0x8, R3 ;  /* 0x0000000804027824 */ /* 0x000fce00078e0203 */
.L_x_2:
[----:B------:R-:W0:Y:S01]  /*02b0*/  LDCU.64 UR12, c[0x0][0x398] ;  /* 0x00007300ff0c77ac */ /* 0x000e220008000a00 */
[----:B------:R-:W1:Y:S01]  /*02c0*/  LDC.64 R4, c[0x0][0x380] ;  /* 0x0000e000ff047b82 */ /* 0x000e620000000a00 */
[----:B--2---:R-:W2:Y:S01]  /*02d0*/  LDCU UR11, c[0x0][0x3a0] ;  /* 0x00007400ff0b77ac */ /* 0x004ea20008000800 */
[----:B------:R-:W-:-:S06]  /*02e0*/  USHF.L.U32 UR10, UR4, 0x3, URZ ;  /* 0x00000003040a7899 */ /* 0x000fcc00080006ff */
[----:B------:R-:W3:Y:S01]  /*02f0*/  LDC.64 R6, c[0x0][0x388] ;  /* 0x0000e200ff067b82 */ /* 0x000ee20000000a00 */
[----:B------:R-:W-:Y:S01]  /*0300*/  LEA.HI R16, R86, UR10, RZ, 0x1b ;  /* 0x0000000a56107c11 */ /* 0x000fe2000f8fd8ff */
[----:B0-----:R-:W-:-:S04]  /*0310*/  IMAD R0, R2, UR13, R85 ;  /* 0x0000000d02007c24 */ /* 0x001fc8000f8e0255 */
[----:B------:R-:W-:Y:S02]  /*0320*/  VIADD R3, R0, UR10 ;  /* 0x0000000a00037c36 */ /* 0x000fe40008000000 */
[----:B--2---:R-:W-:Y:S02]  /*0330*/  IMAD R9, R16, UR11, R87 ;  /* 0x0000000b10097c24 */ /* 0x004fe4000f8e0257 */
[----:B-1----:R-:W-:-:S04]  /*0340*/  IMAD.WIDE R4, R3, 0x4, R4 ;  /* 0x0000000403047825 */ /* 0x002fc800078e0204 */
[----:B---3--:R-:W-:Y:S02]  /*0350*/  IMAD.WIDE R6, R9, 0x4, R6 ;  /* 0x0000000409067825 */ /* 0x008fe400078e0206 */
[----:B------:R0:W2:Y:S04]  /*0360*/  LDG.E.128 R8, desc[UR8][R4.64] ;  /* 0x0000000804087981 */ /* 0x0000a8000c1e1d00 */
[----:B------:R-:W3:Y:S01]  /*0370*/  LDG.E.128 R12, desc[UR8][R6.64] ;  /* 0x00000008060c7981 */ /* 0x000ee2000c1e1d00 */
[----:B------:R-:W1:Y:S01]  /*0380*/  S2UR UR6, SR_CgaCtaId ;  /* 0x00000000000679c3 */ /* 0x000e620000008800 */
[----:B------:R-:W-:Y:S01]  /*0390*/  LOP3.LUT R17, R85, UR10, RZ, 0xfc, !PT ;  /* 0x0000000a55117c12 */ /* 0x000fe2000f8efcff */
[----:B------:R-:W-:Y:S01]  /*03a0*/  UMOV UR5, 0x400 ;  /* 0x0000040000057882 */ /* 0x000fe20000000000 */
[C---:B------:R-:W-:Y:S01]  /*03b0*/  VIADD R3, R87.reuse, 0x2 ;  /* 0x0000000257037836 */ /* 0x040fe20000000000 */
[C---:B------:R-:W-:Y:S01]  /*03c0*/  ISETP.GE.AND P4, PT, R87.reuse, UR11, PT ;  /* 0x0000000b57007c0c */ /* 0x040fe2000bf86270 */
[----:B------:R-:W-:Y:S01]  /*03d0*/  VIADD R0, R87, 0x1 ;  /* 0x0000000157007836 */ /* 0x000fe20000000000 */
[C---:B------:R-:W-:Y:S01]  /*03e0*/  ISETP.GE.AND P3, PT, R17.reuse, UR13, PT ;  /* 0x0000000d11007c0c */ /* 0x040fe2000bf66270 */
[----:B0-----:R-:W-:Y:S01]  /*03f0*/  VIADD R4, R17, 0x2 ;  /* 0x0000000211047836 */ /* 0x001fe20000000000 */
[----:B------:R-:W-:Y:S01]  /*0400*/  ISETP.GE.AND P0, PT, R3, UR11, PT ;  /* 0x0000000b03007c0c */ /* 0x000fe2000bf06270 */
[----:B------:R-:W-:Y:S01]  /*0410*/  VIADD R3, R17, 0x1 ;  /* 0x0000000111037836 */ /* 0x000fe20000000000 */
[----:B------:R-:W-:Y:S01]  /*0420*/  ISETP.LT.AND P3, PT, R2, UR12, !P3 ;  /* 0x0000000c02007c0c */ /* 0x000fe2000df61270 */
[----:B------:R-:W-:Y:S01]  /*0430*/  VIADD R5, R87, 0x3 ;  /* 0x0000000357057836 */ /* 0x000fe20000000000 */
[----:B------:R-:W-:-:S02]  /*0440*/  ISETP.GE.AND P6, PT, R0, UR11, PT ;  /* 0x0000000b00007c0c */ /* 0x000fc4000bfc6270 */
[----:B------:R-:W-:Y:S01]  /*0450*/  ISETP.GE.AND P5, PT, R3, UR13, PT ;  /* 0x0000000d03007c0c */ /* 0x000fe2000bfa6270 */
[----:B------:R-:W-:Y:S01]  /*0460*/  VIADD R3, R17, 0x3 ;  /* 0x0000000311037836 */ /* 0x000fe20000000000 */
[----:B------:R-:W-:Y:S01]  /*0470*/  ISETP.GE.AND P2, PT, R4, UR13, PT ;  /* 0x0000000d04007c0c */ /* 0x000fe2000bf46270 */
[----:B------:R-:W0:Y:S01]  /*0480*/  S2R R0, SR_TID.Y ;  /* 0x0000000000007919 */ /* 0x000e220000002200 */
[----:B------:R-:W-:Y:S02]  /*0490*/  ISETP.LT.AND P4, PT, R16, UR13, !P4 ;  /* 0x0000000d10007c0c */ /* 0x000fe4000e781270 */
[----:B------:R-:W-:Y:S02]  /*04a0*/  ISETP.LT.AND P5, PT, R2, UR12, !P5 ;  /* 0x0000000c02007c0c */ /* 0x000fe4000efa1270 */
[----:B------:R-:W-:Y:S01]  /*04b0*/  ISETP.GE.AND P1, PT, R5, UR11, PT ;  /* 0x0000000b05007c0c */ /* 0x000fe2000bf26270 */
[----:B-1----:R-:W-:Y:S01]  /*04c0*/  ULEA UR10, UR6, UR5, 0x18 ;  /* 0x00000005060a7291 */ /* 0x002fe2000f8ec0ff */
[----:B------:R-:W-:Y:S01]  /*04d0*/  ISETP.LT.AND P6, PT, R16, UR13, !P6 ;  /* 0x0000000d10007c0c */ /* 0x000fe2000f7c1270 */
[----:B------:R-:W-:Y:S01]  /*04e0*/  UIADD3 UR5, UPT, UPT, UR5, 0x1000, URZ ;  /* 0x0000100005057890 */ /* 0x000fe2000fffe0ff */
[----:B------:R-:W-:-:S02]  /*04f0*/  ISETP.LT.AND P2, PT, R2, UR12, !P2 ;  /* 0x0000000c02007c0c */ /* 0x000fc4000d741270 */
[----:B------:R-:W-:Y:S01]  /*0500*/  ISETP.LT.AND P0, PT, R16, UR13, !P0 ;  /* 0x0000000d10007c0c */ /* 0x000fe2000c701270 */
[----:B------:R-:W-:Y:S01]  /*0510*/  ULEA UR5, UR6, UR5, 0x18 ;  /* 0x0000000506057291 */ /* 0x000fe2000f8ec0ff */
[----:B------:R-:W-:Y:S02]  /*0520*/  LEA R32, R86, UR10, 0x4 ;  /* 0x0000000a56207c11 */ /* 0x000fe4000f8e20ff */
[----:B------:R-:W-:Y:S01]  /*0530*/  ISETP.LT.AND P1, PT, R16, UR13, !P1 ;  /* 0x0000000d10007c0c */ /* 0x000fe2000cf21270 */
[----:B------:R-:W-:Y:S02]  /*0540*/  UMOV UR6, 0x1c ;  /* 0x0000001c00067882 */ /* 0x000fe40000000000 */
[----:B------:R-:W-:Y:S02]  /*0550*/  LEA R40, R86, UR5, 0x4 ;  /* 0x0000000556287c11 */ /* 0x000fe4000f8e20ff */
[----:B0-----:R-:W-:Y:S01]  /*0560*/  LEA R68, R0, UR5, 0x5 ;  /* 0x0000000500447c11 */ /* 0x001fe2000f8e28ff */
[----:B------:R-:W-:Y:S01]  /*0570*/  UMOV UR5, UR7 ;  /* 0x0000000700057c82 */ /* 0x000fe20008000000 */
[----:B--2---:R0:W-:Y:S04]  /*0580*/  STS.128 [R32], R8 ;  /* 0x0000000820007388 */ /* 0x0041e80000000c00 */
[----:B---3--:R0:W-:Y:S04]  /*0590*/  STS.128 [R40], R12 ;  /* 0x0000000c28007388 */ /* 0x0081e80000000c00 */
[----:B------:R0:W-:Y:S01]  /*05a0*/  @!P3 STS [R32], RZ ;  /* 0x000000ff2000b388 */ /* 0x0001e20000000800 */
[----:B------:R-:W-:-:S03]  /*05b0*/  ISETP.GE.AND P3, PT, R3, UR13, PT ;  /* 0x0000000d03007c0c */ /* 0x000fc6000bf66270 */
[----:B------:R0:W-:Y:S01]  /*05c0*/  @!P4 STS [R40], RZ ;  /* 0x000000ff2800c388 */ /* 0x0001e20000000800 */
[----:B------:R-:W-:-:S03]  /*05d0*/  ISETP.LT.AND P3, PT, R2, UR12, !P3 ;  /* 0x0000000c02007c0c */ /* 0x000fc6000df61270 */
[----:B------:R0:W-:Y:S04]  /*05e0*/  @!P5 STS [R32+0x4], RZ ;  /* 0x000004ff2000d388 */ /* 0x0001e80000000800 */
[----:B------:R0:W-:Y:S04]  /*05f0*/  @!P6 STS [R40+0x4], RZ ;  /* 0x000004ff2800e388 */ /* 0x0001e80000000800 */
[----:B------:R0:W-:Y:S04]  /*0600*/  @!P2 STS [R32+0x8], RZ ;  /* 0x000008ff2000a388 */ /* 0x0001e80000000800 */
[----:B------:R0:W-:Y:S04]  /*0610*/  @!P0 STS [R40+0x8], RZ ;  /* 0x000008ff28008388 */ /* 0x0001e80000000800 */
[----:B------:R0:W-:Y:S04]  /*0620*/  @!P3 STS [R32+0xc], RZ ;  /* 0x00000cff2000b388 */ /* 0x0001e80000000800 */
[----:B------:R0:W-:Y:S01]  /*0630*/  @!P1 STS [R40+0xc], RZ ;  /* 0x00000cff28009388 */ /* 0x0001e20000000800 */
[----:B------:R-:W-:Y:S06]  /*0640*/  BAR.SYNC.DEFER_BLOCKING 0x0 ;  /* 0x0000000000007b1d */ /* 0x000fec0000010000 */
[----:B------:R-:W1:Y:S01]  /*0650*/  S2R R3, SR_TID.X ;  /* 0x0000000000037919 */ /* 0x000e620000002100 */
[----:B------:R0:W2:Y:S04]  /*0660*/  LDS.128 R4, [R68] ;  /* 0x0000000044047984 */ /* 0x0000a80000000c00 */
[----:B------:R0:W3:Y:S04]  /*0670*/  LDS.128 R8, [R68+0x200] ;  /* 0x0002000044087984 */ /* 0x0000e80000000c00 */
[----:B------:R0:W0:Y:S04]  /*0680*/  LDS.128 R12, [R68+0x400] ;  /* 0x00040000440c7984 */ /* 0x0000280000000c00 */
[----:B------:R0:W0:Y:S04]  /*0690*/  LDS.128 R16, [R68+0x600] ;  /* 0x0006000044107984 */ /* 0x0000280000000c00 */
[----:B------:R0:W0:Y:S01]  /*06a0*/  LDS.128 R20, [R68+0x800] ;  /* 0x0008000044147984 */ /* 0x0000220000000c00 */
[----:B-1----:R-:W-:-:S03]  /*06b0*/  LEA R84, R3, UR10, 0x8 ;  /* 0x0000000a03547c11 */ /* 0x002fc6000f8e40ff */
[----:B------:R1:W0:Y:S02]  /*06c0*/  LDS.128 R24, [R68+0xa00] ;  /* 0x000a000044187984 */ /* 0x0002240000000c00 */
[----:B------:R-:W-:Y:S02]  /*06d0*/  VIADD R84, R84, 0x10 ;  /* 0x0000001054547836 */ /* 0x000fe40000000000 */
[----:B------:R1:W0:Y:S04]  /*06e0*/  LDS.128 R28, [R68+0xc00] ;  /* 0x000c0000441c7984 */ /* 0x0002280000000c00 */
        /* <DEDUP_REMOVED lines=8> */
[----:B--23--:R1:W0:Y:S02]  /*0770*/  LDS.128 R64, [R68+0xe10] ;  /* 0x000e100044407984 */ /* 0x00c2240000000c00 */
.L_x_1:
[----:B012---:R-:W2:Y:S04]  /*0780*/  LDL.128 R68, [UR5+-0x10] ;  /* 0xfffff005ff447983 */ /* 0x007ea80008100c00 */
[----:B------:R-:W3:Y:S01]  /*0790*/  LDL.128 R72, [UR5] ;  /* 0x00000005ff487983 */ /* 0x000ee20008100c00 */
[----:B------:R-:W-:-:S03]  /*07a0*/  UIADD3 UR6, UPT, UPT, UR6, 0x20, URZ ;  /* 0x0000002006067890 */ /* 0x000fc6000fffe0ff */
[----:B------:R-:W2:Y:S01]  /*07b0*/  LDS.128 R76, [R84+-0x10] ;  /* 0xfffff000544c7984 */ /* 0x000ea20000000c00 */
[----:B------:R-:W-:-:S03]  /*07c0*/  UISETP.NE.AND UP0, UPT, UR6, 0x11c, UPT ;  /* 0x0000011c0600788c */ /* 0x000fc6000bf05270 */
[----:B------:R0:W1:Y:S02]  /*07d0*/  LDS.128 R80, [R84] ;  /* 0x0000000054507984 */ /* 0x0000640000000c00 */
[----:B0-----:R-:W-:Y:S02]  /*07e0*/  VIADD R84, R84, 0x20 ;  /* 0x0000002054547836 */ /* 0x001fe40000000000 */
[----:B--2---:R-:W-:Y:S01]  /*07f0*/  FFMA R89, R76, R6, R70 ;  /* 0x000000064c597223 */ /* 0x004fe20000000046 */
[-C--:B------:R-:W-:Y:S01]  /*0800*/  FFMA R91, R4, R76.reuse, R68 ;  /* 0x0000004c045b7223 */ /* 0x080fe20000000044 */
[C---:B------:R-:W-:Y:S01]  /*0810*/  FFMA R88, R76.reuse, R5, R69 ;  /* 0x000000054c587223 */ /* 0x040fe20000000045 */
[----:B------:R-:W-:Y:S01]  /*0820*/  FFMA R70, R76, R7, R71 ;  /* 0x000000074c467223 */ /* 0x000fe20000000047 */
[----:B---3--:R-:W-:Y:S01]  /*0830*/  FFMA R69, R36, R76, R72 ;  /* 0x0000004c24457223 */ /* 0x008fe20000000048 */
[C---:B------:R-:W-:Y:S01]  /*0840*/  FFMA R68, R76.reuse, R37, R73 ;  /* 0x000000254c447223 */ /* 0x040fe20000000049 */
[C---:B------:R-:W-:Y:S01]  /*0850*/  FFMA R71, R76.reuse, R38, R74 ;  /* 0x000000264c477223 */ /* 0x040fe2000000004a */
[----:B------:R-:W-:Y:S01]  /*0860*/  FFMA R76, R76, R39, R75 ;  /* 0x000000274c4c7223 */ /* 0x000fe2000000004b */
[-C--:B------:R-:W-:Y:S01]  /*0870*/  FFMA R88, R9, R77.reuse, R88 ;  /* 0x0000004d09587223 */ /* 0x080fe20000000058 */
[-C--:B------:R-:W-:Y:S01]  /*0880*/  FFMA R91, R8, R77.reuse, R91 ;  /* 0x0000004d085b7223 */ /* 0x080fe2000000005b */
[-C--:B------:R-:W-:Y:S01]  /*0890*/  FFMA R89, R10, R77.reuse, R89 ;  /* 0x0000004d0a597223 */ /* 0x080fe20000000059 */
[-C--:B------:R-:W-:Y:S01]  /*08a0*/  FFMA R70, R11, R77.reuse, R70 ;  /* 0x0000004d0b467223 */ /* 0x080fe20000000046 */
[-C--:B------:R-:W-:Y:S01]  /*08b0*/  FFMA R69, R40, R77.reuse, R69 ;  /* 0x0000004d28457223 */ /* 0x080fe20000000045 */
[-C--:B------:R-:W-:Y:S01]  /*08c0*/  FFMA R68, R41, R77.reuse, R68 ;  /* 0x0000004d29447223 */ /* 0x080fe20000000044 */
[-C--:B------:R-:W-:Y:S01]  /*08d0*/  FFMA R73, R42, R77.reuse, R71 ;  /* 0x0000004d2a497223 */ /* 0x080fe20000000047 */
        /* <DEDUP_REMOVED lines=17> */
[----:B-1----:R-:W-:Y:S01]  /*09f0*/  FFMA R68, R80, R21, R69 ;  /* 0x0000001550447223 */ /* 0x002fe20000000045 */
[----:B------:R-:W-:Y:S01]  /*0a00*/  FFMA R91, R20, R80, R91 ;  /* 0x00000050145b7223 */ /* 0x000fe2000000005b */
[C---:B------:R-:W-:Y:S01]  /*0a10*/  FFMA R89, R80.reuse, R22, R89 ;  /* 0x0000001650597223 */ /* 0x040fe20000000059 */
[----:B------:R-:W-:Y:S01]  /*0a20*/  FFMA R70, R80, R23, R70 ;  /* 0x0000001750467223 */ /* 0x000fe20000000046 */
[----:B------:R-:W-:Y:S01]  /*0a30*/  FFMA R71, R52, R80, R71 ;  /* 0x0000005034477223 */ /* 0x000fe20000000047 */
        /* <DEDUP_REMOVED lines=27> */
[----:B------:R2:W-:Y:S04]  /*0bf0*/  STL.128 [UR5+-0x10], R68 ;  /* 0xfffff044ff007987 */ /* 0x0005e80008100c05 */
[----:B------:R2:W-:Y:S01]  /*0c00*/  STL.128 [UR5], R80 ;  /* 0x00000050ff007987 */ /* 0x0005e20008100c05 */
[----:B------:R-:W-:Y:S01]  /*0c10*/  UIADD3 UR5, UPT, UPT, UR5, 0x20, URZ ;  /* 0x0000002005057890 */ /* 0x000fe2000fffe0ff */
[----:B------:R-:W-:Y:S11]  /*0c20*/  BRA.U UP0, `(.L_x_1) ;  /* 0xfffffff900d47547 */ /* 0x000ff6000b83ffff */
[----:B------:R-:W-:Y:S01]  /*0c30*/  BAR.SYNC.DEFER_BLOCKING 0x0 ;  /* 0x0000000000007b1d */ /* 0x000fe20000010000 */
[----:B------:R-:W-:Y:S02]  /*0c40*/  UIADD3 UR5, UPT, UPT, UR13, 0x7, URZ ;  /* 0x000000070d057890 */ /* 0x000fe4000fffe0ff */
[----:B------:R-:W-:Y:S02]  /*0c50*/  UIADD3 UR4, UPT, UPT, UR4, 0x1, URZ ;  /* 0x0000000104047890 */ /* 0x000fe4000fffe0ff */
[----:B------:R-:W-:-:S04]  /*0c60*/  USHF.R.U32.HI UR5, URZ, 0x3, UR5 ;  /* 0x00000003ff057899 */ /* 0x000fc80008011605 */
[----:B------:R-:W-:-:S09]  /*0c70*/  UISETP.NE.AND UP0, UPT, UR4, UR5, UPT ;  /* 0x000000050400728c */ /* 0x000fd2000bf05270 */
[----:B------:R-:W-:Y:S05]  /*0c80*/  BRA.U UP0, `(.L_x_2) ;  /* 0xfffffff500887547 */ /* 0x000fea000b83ffff */
.L_x_0:
[----:B------:R-:W1:Y:S01]  /*0c90*/  S2UR UR7, SR_CTAID.Y ;  /* 0x00000000000779c3 */ /* 0x000e620000002600 */
[----:B------:R-:W3:Y:S01]  /*0ca0*/  LDCU UR4, c[0x0][0x360] ;  /* 0x00006c00ff0477ac */ /* 0x000ee20008000800 */
[----:B------:R-:W1:Y:S06]  /*0cb0*/  LDCU UR5, c[0x0][0x364] ;  /* 0x00006c80ff0577ac */ /* 0x000e6c0008000800 */
[----:B------:R-:W3:Y:S01]  /*0cc0*/  S2UR UR6, SR_CTAID.X ;  /* 0x00000000000679c3 */ /* 0x000ee20000002500 */
[----:B------:R-:W5:Y:S01]  /*0cd0*/  LDCU UR13, c[0x0][0x3a0] ;  /* 0x00007400ff0d77ac */ /* 0x000f620008000800 */
[----:B------:R-:W2:Y:S06]  /*0ce0*/  LDCU UR14, c[0x0][0x398] ;  /* 0x00007300ff0e77ac */ /* 0x000eac0008000800 */
[----:B------:R-:W4:Y:S01]  /*0cf0*/  LDC.64 R4, c[0x0][0x390] ;  /* 0x0000e400ff047b82 */ /* 0x000f220000000a00 */
[----:B-1----:R-:W-:-:S04]  /*0d00*/  UIMAD UR5, UR7, UR5, URZ ;  /* 0x00000005070572a4 */ /* 0x002fc8000f8e02ff */
[----:B------:R-:W-:Y:S02]  /*0d10*/  USHF.L.U32 UR5, UR5, 0x3, URZ ;  /* 0x0000000305057899 */ /* 0x000fe400080006ff */
[----:B---3--:R-:W-:Y:S02]  /*0d20*/  UIMAD UR4, UR6, UR4, URZ ;  /* 0x00000004060472a4 */ /* 0x008fe4000f8e02ff */
[----:B-----5:R-:W-:Y:S02]  /*0d30*/  UISETP.GE.AND UP0, UPT, UR5, UR13, UPT ;  /* 0x0000000d0500728c */ /* 0x020fe4000bf06270 */
[----:B------:R-:W-:Y:S02]  /*0d40*/  USHF.L.U32 UR4, UR4, 0x3, URZ ;  /* 0x0000000304047899 */ /* 0x000fe400080006ff */
[----:B------:R-:W-:Y:S02]  /*0d50*/  UIADD3 UR6, UPT, UPT, UR5, 0x1, URZ ;  /* 0x0000000105067890 */ /* 0x000fe4000fffe0ff */
[----:B------:R-:W-:-:S02]  /*0d60*/  UIADD3 UR7, UPT, UPT, UR5, 0x2, URZ ;  /* 0x0000000205077890 */ /* 0x000fc4000fffe0ff */
[----:B--2---:R-:W-:Y:S02]  /*0d70*/  UISETP.LT.AND UP0, UPT, UR4, UR14, !UP0 ;  /* 0x0000000e0400728c */ /* 0x004fe4000c701270 */
[----:B------:R-:W-:Y:S02]  /*0d80*/  UISETP.GE.AND UP1, UPT, UR6, UR13, UPT ;  /* 0x0000000d0600728c */ /* 0x000fe4000bf26270 */
[----:B------:R-:W-:Y:S02]  /*0d90*/  UISETP.GE.AND UP5, UPT, UR7, UR13, UPT ;  /* 0x0000000d0700728c */ /* 0x000fe4000bfa6270 */
[----:B------:R-:W-:Y:S01]  /*0da0*/  PLOP3.LUT P1, PT, PT, PT, UP0, 0x80, 0x8 ;  /* 0x000000000008781c */ /* 0x000fe20003f2f008 */
[----:B------:R-:W-:Y:S02]  /*0db0*/  UIADD3 UR10, UPT, UPT, UR5, 0x3, URZ ;  /* 0x00000003050a7890 */ /* 0x000fe4000fffe0ff */
[----:B------:R-:W-:Y:S02]  /*0dc0*/  UP2UR UR6, UPR, URZ, 0x2 ;  /* 0x00000002ff067883 */ /* 0x000fe40008000000 */
[----:B------:R-:W-:-:S02]  /*0dd0*/  UISETP.GE.OR UP0, UPT, UR4, UR14, UP1 ;  /* 0x0000000e0400728c */ /* 0x000fc40008f06670 */
[----:B------:R-:W-:Y:S02]  /*0de0*/  UISETP.GE.OR UP1, UPT, UR4, UR14, UP5 ;  /* 0x0000000e0400728c */ /* 0x000fe4000af26670 */
[----:B------:R-:W-:Y:S02]  /*0df0*/  UISETP.GE.AND UP2, UPT, UR10, UR13, UPT ;  /* 0x0000000d0a00728c */ /* 0x000fe4000bf46270 */
[----:B------:R-:W-:Y:S02]  /*0e00*/  PLOP3.LUT P0, PT, PT, PT, UP0, 0x80, 0x8 ;  /* 0x000000000008781c */ /* 0x000fe40003f0f008 */
[----:B------:R-:W-:Y:S01]  /*0e10*/  PLOP3.LUT P3, PT, PT, PT, UP1, 0x80, 0x8 ;  /* 0x000000000008781c */ /* 0x000fe20003f6f018 */
[----:B------:R-:W-:Y:S01]  /*0e20*/  UISETP.GE.OR UP0, UPT, UR4, UR14, UP2 ;  /* 0x0000000e0400728c */ /* 0x000fe20009706670 */
[----:B------:R-:W2:Y:S05]  /*0e30*/  @P1 LDL R9, [R1] ;  /* 0x0000000001091983 */ /* 0x000eaa0000100800 */
[----:B------:R-:W-:-:S04]  /*0e40*/  PLOP3.LUT P6, PT, PT, PT, UP0, 0x80, 0x8 ;  /* 0x000000000008781c */ /* 0x000fc80003fcf008 */
[----:B------:R-:W3:Y:S04]  /*0e50*/  @!P0 LDL R2, [R1+0x4] ;  /* 0x0000040001028983 */ /* 0x000ee80000100800 */
[----:B------:R-:W5:Y:S05]  /*0e60*/  @!P3 LDL R6, [R1+0x8] ;  /* 0x000008000106b983 */ /* 0x000f6a0000100800 */
[----:B------:R-:W5:Y:S01]  /*0e70*/  @!P6 LDL R7, [R1+0xc] ;  /* 0x00000c000107e983 */ /* 0x000f620000100800 */
[----:B------:R-:W-:Y:S01]  /*0e80*/  UIADD3 UR10, UPT, UPT, UR5, 0x5, URZ ;  /* 0x00000005050a7890 */ /* 0x000fe2000fffe0ff */
[----:B------:R-:W-:Y:S01]  /*0e90*/  LEA R3, R3, UR4, 0x3 ;  /* 0x0000000403037c11 */ /* 0x000fe2000f8e18ff */
[----:B------:R-:W-:-:S02]  /*0ea0*/  UIADD3 UR7, UPT, UPT, UR5, 0x4, URZ ;  /* 0x0000000405077890 */ /* 0x000fc4000fffe0ff */
[----:B0-----:R-:W-:Y:S01]  /*0eb0*/  LEA R0, R0, UR5, 0x3 ;  /* 0x0000000500007c11 */ /* 0x001fe2000f8e18ff */
[----:B------:R-:W-:Y:S02]  /*0ec0*/  UISETP.GE.AND UP4, UPT, UR10, UR13, UPT ;  /* 0x0000000d0a00728c */ /* 0x000fe4000bf86270 */
[----:B------:R-:W-:Y:S02]  /*0ed0*/  UIADD3 UR11, UPT, UPT, UR4, 0x1, URZ ;  /* 0x00000001040b7890 */ /* 0x000fe4000fffe0ff */
[----:B------:R-:W-:Y:S01]  /*0ee0*/  UISETP.GE.OR UP1, UPT, UR4, UR14, UP4 ;  /* 0x0000000e0400728c */ /* 0x000fe2000a726670 */
[----:B------:R-:W-:Y:S01]  /*0ef0*/  IMAD R3, R3, UR13, R0 ;  /* 0x0000000d03037c24 */ /* 0x000fe2000f8e0200 */
[----:B------:R-:W-:Y:S02]  /*0f00*/  UISETP.GE.AND UP6, UPT, UR5, UR13, UPT ;  /* 0x0000000d0500728c */ /* 0x000fe4000bfc6270 */
[----:B------:R-:W-:Y:S01]  /*0f10*/  UISETP.GE.AND UP0, UPT, UR7, UR13, UPT ;  /* 0x0000000d0700728c */ /* 0x000fe2000bf06270 */
[----:B----4-:R-:W-:Y:S01]  /*0f20*/  IMAD.WIDE R12, R3, 0x4, R4 ;  /* 0x00000004030c7825 */ /* 0x010fe200078e0204 */
[----:B------:R-:W-:Y:S01]  /*0f30*/  PLOP3.LUT P5, PT, PT, PT, UP1, 0x80, 0x8 ;  /* 0x000000000008781c */ /* 0x000fe20003faf018 */
[----:B------:R-:W-:-:S02]  /*0f40*/  UISETP.GE.OR UP1, UPT, UR11, UR14, UP6 ;  /* 0x0000000e0b00728c */ /* 0x000fc4000b726670 */
[----:B------:R-:W-:Y:S02]  /*0f50*/  UISETP.GE.OR UP3, UPT, UR4, UR14, UP0 ;  /* 0x0000000e0400728c */ /* 0x000fe40008766670 */
[----:B------:R-:W-:Y:S02]  /*0f60*/  UIADD3 UR12, UPT, UPT, UR4, 0x2, URZ ;  /* 0x00000002040c7890 */ /* 0x000fe4000fffe0ff */
[----:B------:R-:W-:Y:S01]  /*0f70*/  PLOP3.LUT P2, PT, PT, PT, UP1, 0x80, 0x8 ;  /* 0x000000000008781c */ /* 0x000fe20003f4f018 */
[----:B------:R-:W-:Y:S01]  /*0f80*/  UIADD3 UR10, UPT, UPT, UR5, 0x6, URZ ;  /* 0x00000006050a7890 */ /* 0x000fe2000fffe0ff */
[----:B------:R-:W-:Y:S01]  /*0f90*/  PLOP3.LUT P4, PT, PT, PT, UP3, 0x80, 0x8 ;  /* 0x000000000008781c */ /* 0x000fe20003f8f038 */
[----:B------:R-:W-:Y:S02]  /*0fa0*/  UP2UR UR7, UPR, URZ, 0x40 ;  /* 0x00000040ff077883 */ /* 0x000fe40008000000 */
[----:B------:R-:W-:Y:S01]  /*0fb0*/  UISETP.GE.AND UP3, UPT, UR10, UR13, UPT ;  /* 0x0000000d0a00728c */ /* 0x000fe2000bf66270 */
[----:B------:R-:W4:Y:S04]  /*0fc0*/  @!P5 LDL R0, [R1+0x14] ;  /* 0x000014000100d983 */ /* 0x000f280000100800 */
[----:B--2---:R0:W-:Y:S01]  /*0fd0*/  @P1 STG.E desc[UR8][R12.64], R9 ;  /* 0x000000090c001986 */ /* 0x0041e2000c101908 */
[----:B------:R-:W-:Y:S01]  /*0fe0*/  PLOP3.LUT P1, PT, PT, PT, UP1, 0x80, 0x8 ;  /* 0x000000000008781c */ /* 0x000fe20003f2f018 */
[----:B------:R-:W-:-:S02]  /*0ff0*/  UISETP.GE.OR UP1, UPT, UR12, UR14, UP6 ;  /* 0x0000000e0c00728c */ /* 0x000fc4000b726670 */
[----:B---3--:R1:W-:Y:S04]  /*1000*/  @!P0 STG.E desc[UR8][R12.64+0x4], R2 ;  /* 0x000004020c008986 */ /* 0x0083e8000c101908 */
[----:B------:R-:W-:Y:S01]  /*1010*/  PLOP3.LUT P0, PT, PT, PT, UP1, 0x80, 0x8 ;  /* 0x000000000008781c */ /* 0x000fe20003f0f018 */
[----:B-----5:R-:W-:Y:S01]  /*1020*/  @!P3 STG.E desc[UR8][R12.64+0x8], R6 ;  /* 0x000008060c00b986 */ /* 0x020fe2000c101908 */
[----:B------:R-:W-:Y:S01]  /*1030*/  PLOP3.LUT P3, PT, PT, PT, UP1, 0x80, 0x8 ;  /* 0x000000000008781c */ /* 0x000fe20003f6f018 */
[----:B------:R-:W-:Y:S02]  /*1040*/  UISETP.GE.OR UP1, UPT, UR4, UR14, UP3 ;  /* 0x0000000e0400728c */ /* 0x000fe40009f26670 */
[----:B0-----:R-:W2:Y:S04]  /*1050*/  @!P4 LDL R9, [R1+0x10] ;  /* 0x000010000109c983 */ /* 0x001ea80000100800 */
[----:B------:R-:W-:Y:S01]  /*1060*/  @!P6 STG.E desc[UR8][R12.64+0xc], R7 ;  /* 0x00000c070c00e986 */ /* 0x000fe2000c101908 */
[----:B------:R-:W-:-:S13]  /*1070*/  PLOP3.LUT P6, PT, PT, PT, UP1, 0x80, 0x8 ;  /* 0x000000000008781c */ /* 0x000fda0003fcf018 */
[----:B-1----:R-:W3:Y:S01]  /*1080*/  @!P6 LDL R2, [R1+0x18] ;  /* 0x000018000102e983 */ /* 0x002ee20000100800 */
[----:B------:R-:W-:-:S04]  /*1090*/  UIADD3 UR10, UPT, UPT, UR4, 0x3, URZ ;  /* 0x00000003040a7890 */ /* 0x000fc8000fffe0ff */
[----:B------:R-:W-:Y:S02]  /*10a0*/  UISETP.GE.OR UP1, UPT, UR10, UR14, UP6 ;  /* 0x0000000e0a00728c */ /* 0x000fe4000b726670 */
[----:B------:R-:W-:Y:S01]  /*10b0*/  UIADD3 UR5, UPT, UPT, UR5, 0x7, URZ ;  /* 0x0000000705057890 */ /* 0x000fe2000fffe0ff */
[----:B----4-:R-:W-:Y:S03]  /*10c0*/  @!P5 STG.E desc[UR8][R12.64+0x14], R0 ;  /* 0x000014000c00d986 */ /* 0x010fe6000c101908 */
[----:B------:R-:W-:Y:S01]  /*10d0*/  PLOP3.LUT P5, PT, PT, PT, UP1, 0x80, 0x8 ;  /* 0x000000000008781c */ /* 0x000fe20003faf018 */
[----:B--2---:R0:W-:Y:S01]  /*10e0*/  @!P4 STG.E desc[UR8][R12.64+0x10], R9 ;  /* 0x000010090c00c986 */ /* 0x0041e2000c101908 */
[----:B------:R-:W-:Y:S01]  /*10f0*/  PLOP3.LUT P4, PT, PT, PT, UP1, 0x80, 0x8 ;  /* 0x000000000008781c */ /* 0x000fe20003f8f018 */
[----:B------:R-:W-:-:S04]  /*1100*/  UISETP.GE.AND UP1, UPT, UR5, UR13, UPT ;  /* 0x0000000d0500728c */ /* 0x000fc8000bf26270 */
[----:B------:R-:W-:Y:S01]  /*1110*/  UISETP.GE.OR UP6, UPT, UR4, UR14, UP1 ;  /* 0x0000000e0400728c */ /* 0x000fe20008fc6670 */
[----:B0-----:R-:W2:Y:S04]  /*1120*/  @!P1 LDL R9, [R1+0x20] ;  /* 0x0000200001099983 */ /* 0x001ea80000100800 */
[----:B---3--:R-:W-:Y:S01]  /*1130*/  @!P6 STG.E desc[UR8][R12.64+0x18], R2 ;  /* 0x000018020c00e986 */ /* 0x008fe2000c101908 */
[----:B------:R-:W-:-:S13]  /*1140*/  PLOP3.LUT P6, PT, PT, PT, UP6, 0x80, 0x8 ;  /* 0x000000000008781c */ /* 0x000fda0003fcf068 */
[----:B------:R-:W3:Y:S01]  /*1150*/  @!P6 LDL R8, [R1+0x1c] ;  /* 0x00001c000108e983 */ /* 0x000ee20000100800 */
[----:B------:R-:W-:Y:S01]  /*1160*/  PLOP3.LUT P6, PT, PT, PT, UP6, 0x80, 0x8 ;  /* 0x000000000008781c */ /* 0x000fe20003fcf068 */
[----:B------:R-:W-:Y:S01]  /*1170*/  UISETP.NE.AND UP6, UPT, UR6, URZ, UPT ;  /* 0x000000ff0600728c */ /* 0x000fe2000bfc5270 */
[----:B------:R-:W-:-:S03]  /*1180*/  VIADD R3, R3, UR13 ;  /* 0x0000000d03037c36 */ /* 0x000fc60008000000 */
[----:B------:R-:W-:Y:S01]  /*1190*/  UISETP.GE.OR UP6, UPT, UR11, UR14, UP6 ;  /* 0x0000000e0b00728c */ /* 0x000fe2000b7c6670 */
[----:B------:R-:W-:-:S05]  /*11a0*/  IMAD.WIDE R6, R3, 0x4, R4 ;  /* 0x0000000403067825 */ /* 0x000fca00078e0204 */
[----:B------:R-:W-:Y:S02]  /*11b0*/  PLOP3.LUT P1, PT, PT, PT, UP6, 0x80, 0x8 ;  /* 0x000000000008781c */ /* 0x000fe40003f2f068 */
[----:B---3--:R0:W-:Y:S01]  /*11c0*/  @!P6 STG.E desc[UR8][R12.64+0x1c], R8 ;  /* 0x00001c080c00e986 */ /* 0x0081e2000c101908 */
[----:B------:R-:W-:Y:S01]  /*11d0*/  PLOP3.LUT P6, PT, PT, PT, UP6, 0x80, 0x8 ;  /* 0x000000000008781c */ /* 0x000fe20003fcf068 */
[----:B------:R-:W-:Y:S02]  /*11e0*/  UISETP.GE.OR UP6, UPT, UR11, UR14, UP5 ;  /* 0x0000000e0b00728c */ /* 0x000fe4000afc6670 */
[----:B--2---:R-:W-:Y:S04]  /*11f0*/  @!P2 STG.E desc[UR8][R6.64], R9 ;  /* 0x000000090600a986 */ /* 0x004fe8000c101908 */
[----:B------:R-:W-:-:S06]  /*1200*/  PLOP3.LUT P2, PT, PT, PT, UP6, 0x80, 0x8 ;  /* 0x000000000008781c */ /* 0x000fcc0003f4f068 */
[----:B------:R-:W2:Y:S07]  /*1210*/  @!P6 LDL R11, [R1+0x24] ;  /* 0x00002400010be983 */ /* 0x000eae0000100800 */
[----:B0-----:R-:W3:Y:S01]  /*1220*/  @!P2 LDL R13, [R1+0x28] ;  /* 0x00002800010da983 */ /* 0x001ee20000100800 */
[----:B------:R-:W-:Y:S01]  /*1230*/  PLOP3.LUT P6, PT, PT, PT, UP6, 0x80, 0x8 ;  /* 0x000000000008781c */ /* 0x000fe20003fcf068 */
[----:B------:R-:W-:-:S06]  /*1240*/  UISETP.GE.OR UP6, UPT, UR11, UR14, UP2 ;  /* 0x0000000e0b00728c */ /* 0x000fcc00097c6670 */
[----:B------:R-:W-:-:S13]  /*1250*/  PLOP3.LUT P2, PT, PT, PT, UP6, 0x80, 0x8 ;  /* 0x000000000008781c */ /* 0x000fda0003f4f068 */
[----:B------:R-:W4:Y:S04]  /*1260*/  @!P2 LDL R15, [R1+0x2c] ;  /* 0x00002c00010fa983 */ /* 0x000f280000100800 */
[----:B--2---:R0:W-:Y:S01]  /*1270*/  @!P1 STG.E desc[UR8][R6.64+0x4], R11 ;  /* 0x0000040b06009986 */ /* 0x0041e2000c101908 */
[----:B------:R-:W-:Y:S01]  /*1280*/  PLOP3.LUT P1, PT, PT, PT, UP6, 0x80, 0x8 ;  /* 0x000000000008781c */ /* 0x000fe20003f2f068 */
[----:B------:R-:W-:Y:S02]  /*1290*/  UISETP.GE.OR UP6, UPT, UR11, UR14, UP0 ;  /* 0x0000000e0b00728c */ /* 0x000fe400087c6670 */
[----:B---3--:R1:W-:Y:S04]  /*12a0*/  @!P6 STG.E desc[UR8][R6.64+0x8], R13 ;  /* 0x0000080d0600e986 */ /* 0x0083e8000c101908 */
[----:B------:R-:W-:Y:S01]  /*12b0*/  PLOP3.LUT P6, PT, PT, PT, UP6, 0x80, 0x8 ;  /* 0x000000000008781c */ /* 0x000fe20003fcf068 */
[----:B------:R-:W-:Y:S01]  /*12c0*/  UIADD3 UR5, UPT, UPT, UR4, 0x4, URZ ;  /* 0x0000000404057890 */ /* 0x000fe2000fffe0ff */
[----:B0-----:R-:W2:Y:S11]  /*12d0*/  @!P0 LDL R11, [R1+0x40] ;  /* 0x00004000010b8983 */ /* 0x001eb60000100800 */
[----:B------:R-:W3:Y:S01]  /*12e0*/  @!P6 LDL R9, [R1+0x30] ;  /* 0x000030000109e983 */ /* 0x000ee20000100800 */
[----:B------:R-:W-:Y:S01]  /*12f0*/  PLOP3.LUT P2, PT, PT, PT, UP6, 0x80, 0x8 ;  /* 0x000000000008781c */ /* 0x000fe20003f4f068 */
[----:B------:R-:W-:-:S02]  /*1300*/  UISETP.GE.OR UP6, UPT, UR11, UR14, UP4 ;  /* 0x0000000e0b00728c */ /* 0x000fc4000a7c6670 */
[----:B----4-:R0:W-:Y:S04]  /*1310*/  @!P1 STG.E desc[UR8][R6.64+0xc], R15 ;  /* 0x00000c0f06009986 */ /* 0x0101e8000c101908 */
[----:B------:R-:W-:Y:S02]  /*1320*/  PLOP3.LUT P6, PT, PT, PT, UP6, 0x80, 0x8 ;  /* 0x000000000008781c */ /* 0x000fe40003fcf068 */
[----:B------:R-:W-:Y:S01]  /*1330*/  PLOP3.LUT P1, PT, PT, PT, UP6, 0x80, 0x8 ;  /* 0x000000000008781c */ /* 0x000fe20003f2f068 */
[----:B------:R-:W-:-:S10]  /*1340*/  UISETP.GE.OR UP6, UPT, UR11, UR14, UP3 ;  /* 0x0000000e0b00728c */ /* 0x000fd40009fc6670 */
[----:B-1----:R-:W4:Y:S04]  /*1350*/  @!P6 LDL R13, [R1+0x34] ;  /* 0x00003400010de983 */ /* 0x002f280000100800 */
[----:B---3--:R1:W-:Y:S01]  /*1360*/  @!P2 STG.E desc[UR8][R6.64+0x10], R9 ;  /* 0x000010090600a986 */ /* 0x0083e2000c101908 */
[----:B------:R-:W-:-:S13]  /*1370*/  PLOP3.LUT P2, PT, PT, PT, UP6, 0x80, 0x8 ;  /* 0x000000000008781c */ /* 0x000fda0003f4f068 */
[----:B------:R-:W3:Y:S01]  /*1380*/  @!P2 LDL R17, [R1+0x38] ;  /* 0x000038000111a983 */ /* 0x000ee20000100800 */
[----:B------:R-:W-:Y:S01]  /*1390*/  PLOP3.LUT P6, PT, PT, PT, UP6, 0x80, 0x8 ;  /* 0x000000000008781c */ /* 0x000fe20003fcf068 */
[----:B------:R-:W-:-:S04]  /*13a0*/  UISETP.NE.AND UP6, UPT, UR7, URZ, UPT ;  /* 0x000000ff0700728c */ /* 0x000fc8000bfc5270 */
[----:B------:R-:W-:Y:S01]  /*13b0*/  UISETP.GE.OR UP6, UPT, UR5, UR14, UP6 ;  /* 0x0000000e0500728c */ /* 0x000fe2000b7c6670 */
[----:B----4-:R4:W-:Y:S05]  /*13c0*/  @!P1 STG.E desc[UR8][R6.64+0x14], R13 ;  /* 0x0000140d06009986 */ /* 0x0109ea000c101908 */
[----:B------:R-:W-:Y:S02]  /*13d0*/  PLOP3.LUT P2, PT, PT, PT, UP6, 0x80, 0x8 ;  /* 0x000000000008781c */ /* 0x000fe40003f4f068 */
[----:B------:R-:W-:Y:S01]  /*13e0*/  PLOP3.LUT P1, PT, PT, PT, UP6, 0x80, 0x8 ;  /* 0x000000000008781c */ /* 0x000fe20003f2f068 */
[----:B------:R-:W-:Y:S01]  /*13f0*/  UISETP.GE.OR UP6, UPT, UR11, UR14, UP1 ;  /* 0x0000000e0b00728c */ /* 0x000fe20008fc6670 */
[----:B---3--:R-:W-:Y:S05]  /*1400*/  @!P6 STG.E desc[UR8][R6.64+0x18], R17 ;  /* 0x000018110600e986 */ /* 0x008fea000c101908 */
[----:B------:R-:W-:-:S13]  /*1410*/  PLOP3.LUT P6, PT, PT, PT, UP6, 0x80, 0x8 ;  /* 0x000000000008781c */ /* 0x000fda0003fcf068 */
[----:B0-----:R-:W3:Y:S01]  /*1420*/  @!P6 LDL R15, [R1+0x3c] ;  /* 0x00003c00010fe983 */ /* 0x001ee20000100800 */
[----:B------:R-:W-:Y:S01]  /*1430*/  PLOP3.LUT P6, PT, PT, PT, UP6, 0x80, 0x8 ;  /* 0x000000000008781c */ /* 0x000fe20003fcf068 */
[----:B------:R-:W-:Y:S01]  /*1440*/  UISETP.NE.AND UP6, UPT, UR6, URZ, UPT ;  /* 0x000000ff0600728c */ /* 0x000fe2000bfc5270 */
[----:B------:R-:W-:-:S03]  /*1450*/  VIADD R3, R3, UR13 ;  /* 0x0000000d03037c36 */ /* 0x000fc60008000000 */
[----:B------:R-:W-:Y:S01]  /*1460*/  UISETP.GE.OR UP6, UPT, UR12, UR14, UP6 ;  /* 0x0000000e0c00728c */ /* 0x000fe2000b7c6670 */
[----:B-1----:R-:W-:-:S05]  /*1470*/  IMAD.WIDE R8, R3, 0x4, R4 ;  /* 0x0000000403087825 */ /* 0x002fca00078e0204 */
[----:B------:R-:W-:Y:S02]  /*1480*/  PLOP3.LUT P0, PT, PT, PT, UP6, 0x80, 0x8 ;  /* 0x000000000008781c */ /* 0x000fe40003f0f068 */
[----:B---3--:R0:W-:Y:S01]  /*1490*/  @!P6 STG.E desc[UR8][R6.64+0x1c], R15 ;  /* 0x00001c0f0600e986 */ /* 0x0081e2000c101908 */
[----:B------:R-:W-:Y:S01]  /*14a0*/  PLOP3.LUT P6, PT, PT, PT, UP6, 0x80, 0x8 ;  /* 0x000000000008781c */ /* 0x000fe20003fcf068 */
[----:B------:R-:W-:Y:S02]  /*14b0*/  UISETP.GE.OR UP6, UPT, UR12, UR14, UP5 ;  /* 0x0000000e0c00728c */ /* 0x000fe4000afc6670 */
[----:B--2---:R1:W-:Y:S04]  /*14c0*/  @!P3 STG.E desc[UR8][R8.64], R11 ;  /* 0x0000000b0800b986 */ /* 0x0043e8000c101908 */
[----:B------:R-:W-:-:S06]  /*14d0*/  PLOP3.LUT P3, PT, PT, PT, UP6, 0x80, 0x8 ;  /* 0x000000000008781c */ /* 0x000fcc0003f6f068 */
[----:B----4-:R-:W2:Y:S07]  /*14e0*/  @!P6 LDL R13, [R1+0x44] ;  /* 0x00004400010de983 */ /* 0x010eae0000100800 */
[----:B0-----:R-:W3:Y:S01]  /*14f0*/  @!P3 LDL R15, [R1+0x48] ;  /* 0x00004800010fb983 */ /* 0x001ee20000100800 */
[----:B------:R-:W-:Y:S01]  /*1500*/  PLOP3.LUT P6, PT, PT, PT, UP6, 0x80, 0x8 ;  /* 0x000000000008781c */ /* 0x000fe20003fcf068 */
[----:B------:R-:W-:-:S06]  /*1510*/  UISETP.GE.OR UP6, UPT, UR12, UR14, UP2 ;  /* 0x0000000e0c00728c */ /* 0x000fcc00097c6670 */
[----:B------:R-:W-:-:S13]  /*1520*/  PLOP3.LUT P3, PT, PT, PT, UP6, 0x80, 0x8 ;  /* 0x000000000008781c */ /* 0x000fda0003f6f068 */
[----:B-1----:R-:W4:Y:S04]  /*1530*/  @!P3 LDL R11, [R1+0x4c] ;  /* 0x00004c00010bb983 */ /* 0x002f280000100800 */
[----:B--2---:R-:W-:Y:S01]  /*1540*/  @!P0 STG.E desc[UR8][R8.64+0x4], R13 ;  /* 0x0000040d08008986 */ /* 0x004fe2000c101908 */
[----:B------:R-:W-:Y:S01]  /*1550*/  PLOP3.LUT P0, PT, PT, PT, UP6, 0x80, 0x8 ;  /* 0x000000000008781c */ /* 0x000fe20003f0f068 */
[----:B------:R-:W-:Y:S02]  /*1560*/  UISETP.GE.OR UP6, UPT, UR12, UR14, UP0 ;  /* 0x0000000e0c00728c */ /* 0x000fe400087c6670 */
[----:B---3--:R-:W-:Y:S04]  /*1570*/  @!P6 STG.E desc[UR8][R8.64+0x8], R15 ;  /* 0x0000080f0800e986 */ /* 0x008fe8000c101908 */
[----:B------:R-:W-:-:S13]  /*1580*/  PLOP3.LUT P6, PT, PT, PT, UP6, 0x80, 0x8 ;  /* 0x000000000008781c */ /* 0x000fda0003fcf068 */
[----:B------:R-:W2:Y:S01]  /*1590*/  @!P6 LDL R7, [R1+0x50] ;  /* 0x000050000107e983 */ /* 0x000ea20000100800 */
[----:B------:R-:W-:Y:S01]  /*15a0*/  PLOP3.LUT P3, PT, PT, PT, UP6, 0x80, 0x8 ;  /* 0x000000000008781c */ /* 0x000fe20003f6f068 */
[----:B------:R-:W-:Y:S02]  /*15b0*/  UISETP.GE.OR UP6, UPT, UR12, UR14, UP4 ;  /* 0x0000000e0c00728c */ /* 0x000fe4000a7c6670 */
[----:B----4-:R0:W-:Y:S04]  /*15c0*/  @!P0 STG.E desc[UR8][R8.64+0xc], R11 ;  /* 0x00000c0b08008986 */ /* 0x0101e8000c101908 */
[----:B------:R-:W-:Y:S02]  /*15d0*/  PLOP3.LUT P6, PT, PT, PT, UP6, 0x80, 0x8 ;  /* 0x000000000008781c */ /* 0x000fe40003fcf068 */
[----:B------:R-:W-:Y:S01]  /*15e0*/  PLOP3.LUT P0, PT, PT, PT, UP6, 0x80, 0x8 ;  /* 0x000000000008781c */ /* 0x000fe20003f0f068 */
[----:B------:R-:W-:-:S02]  /*15f0*/  UISETP.GE.OR UP6, UPT, UR12, UR14, UP3 ;  /* 0x0000000e0c00728c */ /* 0x000fc40009fc6670 */
[----:B------:R-:W-:Y:S01]  /*1600*/  UIADD3 UR11, UPT, UPT, UR4, 0x5, URZ ;  /* 0x00000005040b7890 */ /* 0x000fe2000fffe0ff */
[----:B0-----:R-:W3:Y:S07]  /*1610*/  @!P4 LDL R11, [R1+0x60] ;  /* 0x00006000010bc983 */ /* 0x001eee0000100800 */
[----:B------:R-:W4:Y:S04]  /*1620*/  @!P6 LDL R13, [R1+0x54] ;  /* 0x00005400010de983 */ /* 0x000f280000100800 */
[----:B--2---:R0:W-:Y:S01]  /*1630*/  @!P3 STG.E desc[UR8][R8.64+0x10], R7 ;  /* 0x000010070800b986 */ /* 0x0041e2000c101908 */
[----:B------:R-:W-:-:S13]  /*1640*/  PLOP3.LUT P3, PT, PT, PT, UP6, 0x80, 0x8 ;  /* 0x000000000008781c */ /* 0x000fda0003f6f068 */
[----:B------:R-:W2:Y:S01]  /*1650*/  @!P3 LDL R15, [R1+0x58] ;  /* 0x00005800010fb983 */ /* 0x000ea20000100800 */
[----:B------:R-:W-:Y:S01]  /*1660*/  PLOP3.LUT P6, PT, PT, PT, UP6, 0x80, 0x8 ;  /* 0x000000000008781c */ /* 0x000fe20003fcf068 */
[----:B------:R-:W-:-:S04]  /*1670*/  UISETP.NE.AND UP6, UPT, UR7, URZ, UPT ;  /* 0x000000ff0700728c */ /* 0x000fc8000bfc5270 */
[----:B------:R-:W-:Y:S01]  /*1680*/  UISETP.GE.OR UP6, UPT, UR11, UR14, UP6 ;  /* 0x0000000e0b00728c */ /* 0x000fe2000b7c6670 */
[----:B----4-:R1:W-:Y:S05]  /*1690*/  @!P0 STG.E desc[UR8][R8.64+0x14], R13 ;  /* 0x0000140d08008986 */ /* 0x0103ea000c101908 */
[----:B------:R-:W-:Y:S02]  /*16a0*/  PLOP3.LUT P3, PT, PT, PT, UP6, 0x80, 0x8 ;  /* 0x000000000008781c */ /* 0x000fe40003f6f068 */
[----:B------:R-:W-:Y:S01]  /*16b0*/  PLOP3.LUT P0, PT, PT, PT, UP6, 0x80, 0x8 ;  /* 0x000000000008781c */ /* 0x000fe20003f0f068 */
[----:B------:R-:W-:Y:S01]  /*16c0*/  UISETP.GE.OR UP6, UPT, UR12, UR14, UP1 ;  /* 0x0000000e0c00728c */ /* 0x000fe20008fc6670 */
[----:B--2---:R2:W-:Y:S05]  /*16d0*/  @!P6 STG.E desc[UR8][R8.64+0x18], R15 ;  /* 0x0000180f0800e986 */ /* 0x0045ea000c101908 */
[----:B------:R-:W-:-:S13]  /*16e0*/  PLOP3.LUT P6, PT, PT, PT, UP6, 0x80, 0x8 ;  /* 0x000000000008781c */ /* 0x000fda0003fcf068 */
[----:B------:R-:W4:Y:S01]  /*16f0*/  @!P6 LDL R17, [R1+0x5c] ;  /* 0x00005c000111e983 */ /* 0x000f220000100800 */
[----:B------:R-:W-:Y:S01]  /*1700*/  PLOP3.LUT P6, PT, PT, PT, UP6, 0x80, 0x8 ;  /* 0x000000000008781c */ /* 0x000fe20003fcf068 */
[----:B------:R-:W-:Y:S01]  /*1710*/  UISETP.NE.AND UP6, UPT, UR6, URZ, UPT ;  /* 0x000000ff0600728c */ /* 0x000fe2000bfc5270 */
[----:B------:R-:W-:-:S03]  /*1720*/  VIADD R3, R3, UR13 ;  /* 0x0000000d03037c36 */ /* 0x000fc60008000000 */
[----:B------:R-:W-:Y:S01]  /*1730*/  UISETP.GE.OR UP6, UPT, UR10, UR14, UP6 ;  /* 0x0000000e0a00728c */ /* 0x000fe2000b7c6670 */
[----:B0-----:R-:W-:-:S05]  /*1740*/  IMAD.WIDE R6, R3, 0x4, R4 ;  /* 0x0000000403067825 */ /* 0x001fca00078e0204 */
[----:B------:R-:W-:Y:S02]  /*1750*/  PLOP3.LUT P4, PT, PT, PT, UP6, 0x80, 0x8 ;  /* 0x000000000008781c */ /* 0x000fe40003f8f068 */
[----:B----4-:R-:W-:Y:S01]  /*1760*/  @!P6 STG.E desc[UR8][R8.64+0x1c], R17 ;  /* 0x00001c110800e986 */ /* 0x010fe2000c101908 */
[----:B------:R-:W-:Y:S01]  /*1770*/  PLOP3.LUT P6, PT, PT, PT, UP6, 0x80, 0x8 ;  /* 0x000000000008781c */ /* 0x000fe20003fcf068 */
[----:B------:R-:W-:Y:S02]  /*1780*/  UISETP.GE.OR UP6, UPT, UR10, UR14, UP5 ;  /* 0x0000000e0a00728c */ /* 0x000fe4000afc6670 */
[----:B---3--:R0:W-:Y:S04]  /*1790*/  @!P5 STG.E desc[UR8][R6.64], R11 ;  /* 0x0000000b0600d986 */ /* 0x0081e8000c101908 */
[----:B------:R-:W-:-:S06]  /*17a0*/  PLOP3.LUT P5, PT, PT, PT, UP6, 0x80, 0x8 ;  /* 0x000000000008781c */ /* 0x000fcc0003faf068 */
[----:B-1----:R-:W3:Y:S07]  /*17b0*/  @!P6 LDL R13, [R1+0x64] ;  /* 0x00006400010de983 */ /* 0x002eee0000100800 */
[----:B--2---:R-:W2:Y:S01]  /*17c0*/  @!P5 LDL R15, [R1+0x68] ;  /* 0x00006800010fd983 */ /* 0x004ea20000100800 */
[----:B------:R-:W-:Y:S01]  /*17d0*/  PLOP3.LUT P6, PT, PT, PT, UP6, 0x80, 0x8 ;  /* 0x000000000008781c */ /* 0x000fe20003fcf068 */
[----:B------:R-:W-:-:S06]  /*17e0*/  UISETP.GE.OR UP6, UPT, UR10, UR14, UP2 ;  /* 0x0000000e0a00728c */ /* 0x000fcc00097c6670 */
[----:B------:R-:W-:-:S13]  /*17f0*/  PLOP3.LUT P5, PT, PT, PT, UP6, 0x80, 0x8 ;  /* 0x000000000008781c */ /* 0x000fda0003faf068 */
[----:B0-----:R-:W4:Y:S04]  /*1800*/  @!P5 LDL R11, [R1+0x6c] ;  /* 0x00006c00010bd983 */ /* 0x001f280000100800 */
[----:B---3--:R-:W-:Y:S01]  /*1810*/  @!P4 STG.E desc[UR8][R6.64+0x4], R13 ;  /* 0x0000040d0600c986 */ /* 0x008fe2000c101908 */
[----:B------:R-:W-:Y:S01]  /*1820*/  PLOP3.LUT P4, PT, PT, PT, UP6, 0x80, 0x8 ;  /* 0x000000000008781c */ /* 0x000fe20003f8f068 */
[----:B------:R-:W-:Y:S02]  /*1830*/  UISETP.GE.OR UP6, UPT, UR10, UR14, UP0 ;  /* 0x0000000e0a00728c */ /* 0x000fe400087c6670 */
[----:B--2---:R-:W-:Y:S04]  /*1840*/  @!P6 STG.E desc[UR8][R6.64+0x8], R15 ;  /* 0x0000080f0600e986 */ /* 0x004fe8000c101908 */
        /* <DEDUP_REMOVED lines=11> */
[----:B--2---:R-:W-:Y:S01]  /*1900*/  @!P5 STG.E desc[UR8][R6.64+0x10], R9 ;  /* 0x000010090600d986 */ /* 0x004fe2000c101908 */
        /* <DEDUP_REMOVED lines=11> */
[----:B------:R-:W2:Y:S01]  /*19c0*/  @!P6 LDL R17, [R1+0x7c] ;  /* 0x00007c000111e983 */ /* 0x000ea20000100800 */
[----:B------:R-:W-:Y:S01]  /*19d0*/  PLOP3.LUT P6, PT, PT, PT, UP6, 0x80, 0x8 ;  /* 0x000000000008781c */ /* 0x000fe20003fcf068 */
[----:B------:R-:W-:-:S04]  /*19e0*/  UISETP.NE.AND UP6, UPT, UR6, URZ, UPT ;  /* 0x000000ff0600728c */ /* 0x000fc8000bfc5270 */
[----:B------:R-:W-:-:S06]  /*19f0*/  UISETP.GE.OR UP6, UPT, UR5, UR14, UP6 ;  /* 0x0000000e0500728c */ /* 0x000fcc000b7c6670 */
[----:B------:R-:W-:Y:S02]  /*1a00*/  PLOP3.LUT P2, PT, PT, PT, UP6, 0x80, 0x8 ;  /* 0x000000000008781c */ /* 0x000fe40003f4f068 */
[----:B--2---:R-:W-:Y:S01]  /*1a10*/  @!P6 STG.E desc[UR8][R6.64+0x1c], R17 ;  /* 0x00001c110600e986 */ /* 0x004fe2000c101908 */
[----:B------:R-:W-:Y:S01]  /*1a20*/  PLOP3.LUT P6, PT, PT, PT, UP6, 0x80, 0x8 ;  /* 0x000000000008781c */ /* 0x000fe20003fcf068 */
[----:B------:R-:W-:-:S12]  /*1a30*/  UISETP.GE.OR UP6, UPT, UR5, UR14, UP5 ;  /* 0x0000000e0500728c */ /* 0x000fd8000afc6670 */
[----:B0-----:R-:W2:Y:S01]  /*1a40*/  @!P6 LDL R13, [R1+0x84] ;  /* 0x00008400010de983 */ /* 0x001ea20000100800 */
[----:B------:R-:W-:-:S13]  /*1a50*/  PLOP3.LUT P6, PT, PT, PT, UP6, 0x80, 0x8 ;  /* 0x000000000008781c */ /* 0x000fda0003fcf068 */
[----:B-1----:R-:W4:Y:S01]  /*1a60*/  @!P6 LDL R15, [R1+0x88] ;  /* 0x00008800010fe983 */ /* 0x002f220000100800 */
[----:B------:R-:W-:-:S04]  /*1a70*/  VIADD R3, R3, UR13 ;  /* 0x0000000d03037c36 */ /* 0x000fc80008000000 */
[----:B------:R-:W-:-:S05]  /*1a80*/  IMAD.WIDE R8, R3, 0x4, R4 ;  /* 0x0000000403087825 */ /* 0x000fca00078e0204 */
[----:B---3--:R0:W-:Y:S01]  /*1a90*/  @!P1 STG.E desc[UR8][R8.64], R11 ;  /* 0x0000000b08009986 */ /* 0x0081e2000c101908 */
[----:B------:R-:W-:Y:S01]  /*1aa0*/  PLOP3.LUT P1, PT, PT, PT, UP6, 0x80, 0x8 ;  /* 0x000000000008781c */ /* 0x000fe20003f2f068 */
[----:B------:R-:W-:-:S06]  /*1ab0*/  UISETP.GE.OR UP6, UPT, UR5, UR14, UP2 ;  /* 0x0000000e0500728c */ /* 0x000fcc00097c6670 */
[----:B------:R-:W-:Y:S01]  /*1ac0*/  PLOP3.LUT P6, PT, PT, PT, UP6, 0x80, 0x8 ;  /* 0x000000000008781c */ /* 0x000fe20003fcf068 */
[----:B0-----:R-:W3:-:S12]  /*1ad0*/  @!P3 LDL R11, [R1+0xa0] ;  /* 0x0000a000010bb983 */ /* 0x001ed80000100800 */
[----:B------:R-:W5:Y:S04]  /*1ae0*/  @!P6 LDL R17, [R1+0x8c] ;  /* 0x00008c000111e983 */ /* 0x000f680000100800 */
[----:B--2---:R0:W-:Y:S01]  /*1af0*/  @!P2 STG.E desc[UR8][R8.64+0x4], R13 ;  /* 0x0000040d0800a986 */ /* 0x0041e2000c101908 */
[----:B------:R-:W-:Y:S01]  /*1b00*/  PLOP3.LUT P2, PT, PT, PT, UP6, 0x80, 0x8 ;  /* 0x000000000008781c */ /* 0x000fe20003f4f068 */
[----:B------:R-:W-:-:S06]  /*1b10*/  UISETP.GE.OR UP6, UPT, UR5, UR14, UP0 ;  /* 0x0000000e0500728c */ /* 0x000fcc00087c6670 */
[----:B------:R-:W-:Y:S01]  /*1b20*/  PLOP3.LUT P6, PT, PT, PT, UP6, 0x80, 0x8 ;  /* 0x000000000008781c */ /* 0x000fe20003fcf068 */
[----:B----4-:R1:W-:Y:S01]  /*1b30*/  @!P1 STG.E desc[UR8][R8.64+0x8], R15 ;  /* 0x0000080f08009986 */ /* 0x0103e2000c101908 */
[----:B------:R-:W-:Y:S01]  /*1b40*/  PLOP3.LUT P1, PT, PT, PT, UP6, 0x80, 0x8 ;  /* 0x000000000008781c */ /* 0x000fe20003f2f068 */
[----:B------:R-:W-:-:S10]  /*1b50*/  UISETP.GE.OR UP6, UPT, UR5, UR14, UP4 ;  /* 0x0000000e0500728c */ /* 0x000fd4000a7c6670 */
[----:B------:R-:W2:Y:S01]  /*1b60*/  @!P6 LDL R7, [R1+0x90] ;  /* 0x000090000107e983 */ /* 0x000ea20000100800 */
[----:B------:R-:W-:-:S13]  /*1b70*/  PLOP3.LUT P6, PT, PT, PT, UP6, 0x80, 0x8 ;  /* 0x000000000008781c */ /* 0x000fda0003fcf068 */
[----:B0-----:R-:W4:Y:S04]  /*1b80*/  @!P6 LDL R13, [R1+0x94] ;  /* 0x00009400010de983 */ /* 0x001f280000100800 */
[----:B-----5:R0:W-:Y:S01]  /*1b90*/  @!P2 STG.E desc[UR8][R8.64+0xc], R17 ;  /* 0x00000c110800a986 */ /* 0x0201e2000c101908 */
[----:B------:R-:W-:Y:S01]  /*1ba0*/  PLOP3.LUT P2, PT, PT, PT, UP6, 0x80, 0x8 ;  /* 0x000000000008781c */ /* 0x000fe20003f4f068 */
[----:B------:R-:W-:-:S06]  /*1bb0*/  UISETP.GE.OR UP6, UPT, UR5, UR14, UP3 ;  /* 0x0000000e0500728c */ /* 0x000fcc0009fc6670 */
[----:B------:R-:W-:-:S13]  /*1bc0*/  PLOP3.LUT P6, PT, PT, PT, UP6, 0x80, 0x8 ;  /* 0x000000000008781c */ /* 0x000fda0003fcf068 */
[----:B-1----:R-:W5:Y:S04]  /*1bd0*/  @!P6 LDL R15, [R1+0x98] ;  /* 0x00009800010fe983 */ /* 0x002f680000100800 */
[----:B--2---:R-:W-:Y:S01]  /*1be0*/  @!P1 STG.E desc[UR8][R8.64+0x10], R7 ;  /* 0x0000100708009986 */ /* 0x004fe2000c101908 */
[----:B------:R-:W-:Y:S01]  /*1bf0*/  PLOP3.LUT P1, PT, PT, PT, UP6, 0x80, 0x8 ;  /* 0x000000000008781c */ /* 0x000fe20003f2f068 */
[----:B------:R-:W-:Y:S02]  /*1c00*/  UISETP.GE.OR UP6, UPT, UR5, UR14, UP1 ;  /* 0x0000000e0500728c */ /* 0x000fe40008fc6670 */
[----:B----4-:R1:W-:Y:S04]  /*1c10*/  @!P2 STG.E desc[UR8][R8.64+0x14], R13 ;  /* 0x0000140d0800a986 */ /* 0x0103e8000c101908 */
[----:B------:R-:W-:-:S13]  /*1c20*/  PLOP3.LUT P2, PT, PT, PT, UP6, 0x80, 0x8 ;  /* 0x000000000008781c */ /* 0x000fda0003f4f068 */
[----:B0-----:R-:W2:Y:S01]  /*1c30*/  @!P2 LDL R17, [R1+0x9c] ;  /* 0x00009c000111a983 */ /* 0x001ea20000100800 */
[----:B------:R-:W-:Y:S01]  /*1c40*/  PLOP3.LUT P6, PT, PT, PT, UP6, 0x80, 0x8 ;  /* 0x000000000008781c */ /* 0x000fe20003fcf068 */
[----:B------:R-:W-:-:S04]  /*1c50*/  UISETP.NE.AND UP6, UPT, UR6, URZ, UPT ;  /* 0x000000ff0600728c */ /* 0x000fc8000bfc5270 */
[----:B------:R-:W-:-:S06]  /*1c60*/  UISETP.GE.OR UP6, UPT, UR11, UR14, UP6 ;  /* 0x0000000e0b00728c */ /* 0x000fcc000b7c6670 */
[----:B------:R-:W-:Y:S01]  /*1c70*/  PLOP3.LUT P2, PT, PT, PT, UP6, 0x80, 0x8 ;  /* 0x000000000008781c */ /* 0x000fe20003f4f068 */
[----:B-----5:R0:W-:Y:S01]  /*1c80*/  @!P1 STG.E desc[UR8][R8.64+0x18], R15 ;  /* 0x0000180f08009986 */ /* 0x0201e2000c101908 */
[----:B------:R-:W-:Y:S01]  /*1c90*/  PLOP3.LUT P1, PT, PT, PT, UP6, 0x80, 0x8 ;  /* 0x000000000008781c */ /* 0x000fe20003f2f068 */
[----:B------:R-:W-:-:S12]  /*1ca0*/  UISETP.GE.OR UP6, UPT, UR11, UR14, UP5 ;  /* 0x0000000e0b00728c */ /* 0x000fd8000afc6670 */
[----:B-1----:R-:W4:Y:S04]  /*1cb0*/  @!P1 LDL R13, [R1+0xa4] ;  /* 0x0000a400010d9983 */ /* 0x002f280000100800 */
[----:B--2---:R1:W-:Y:S01]  /*1cc0*/  @!P6 STG.E desc[UR8][R8.64+0x1c], R17 ;  /* 0x00001c110800e986 */ /* 0x0043e2000c101908 */
[----:B------:R-:W-:-:S13]  /*1cd0*/  PLOP3.LUT P6, PT, PT, PT, UP6, 0x80, 0x8 ;  /* 0x000000000008781c */ /* 0x000fda0003fcf068 */
[----:B0-----:R-:W2:Y:S01]  /*1ce0*/  @!P6 LDL R15, [R1+0xa8] ;  /* 0x0000a800010fe983 */ /* 0x001ea20000100800 */
[----:B------:R-:W-:Y:S01]  /*1cf0*/  VIADD R3, R3, UR13 ;  /* 0x0000000d03037c36 */ /* 0x000fe20008000000 */
[----:B------:R-:W-:Y:S01]  /*1d00*/  PLOP3.LUT P3, PT, PT, PT, UP6, 0x80, 0x8 ;  /* 0x000000000008781c */ /* 0x000fe20003f6f068 */
[----:B------:R-:W-:Y:S02]  /*1d10*/  UISETP.GE.OR UP6, UPT, UR11, UR14, UP2 ;  /* 0x0000000e0b00728c */ /* 0x000fe400097c6670 */
[----:B------:R-:W-:-:S04]  /*1d20*/  IMAD.WIDE R6, R3, 0x4, R4 ;  /* 0x0000000403067825 */ /* 0x000fc800078e0204 */
[----:B------:R-:W-:Y:S01]  /*1d30*/  PLOP3.LUT P1, PT, PT, PT, UP6, 0x80, 0x8 ;  /* 0x000000000008781c */ /* 0x000fe20003f2f068 */
[----:B---3--:R0:W-:Y:S01]  /*1d40*/  @!P0 STG.E desc[UR8][R6.64], R11 ;  /* 0x0000000b06008986 */ /* 0x0081e2000c101908 */
[----:B------:R-:W-:Y:S01]  /*1d50*/  PLOP3.LUT P0, PT, PT, PT, UP6, 0x80, 0x8 ;  /* 0x000000000008781c */ /* 0x000fe20003f0f068 */
[----:B------:R-:W-:-:S06]  /*1d60*/  UISETP.GE.OR UP6, UPT, UR11, UR14, UP0 ;  /* 0x0000000e0b00728c */ /* 0x000fcc00087c6670 */
[----:B------:R-:W-:Y:S01]  /*1d70*/  PLOP3.LUT P6, PT, PT, PT, UP6, 0x80, 0x8 ;  /* 0x000000000008781c */ /* 0x000fe20003fcf068 */
[----:B----4-:R3:W-:Y:S01]  /*1d80*/  @!P2 STG.E desc[UR8][R6.64+0x4], R13 ;  /* 0x0000040d0600a986 */ /* 0x0107e2000c101908 */
[----:B------:R-:W-:Y:S01]  /*1d90*/  PLOP3.LUT P2, PT, PT, PT, UP6, 0x80, 0x8 ;  /* 0x000000000008781c */ /* 0x000fe20003f4f068 */
[----:B------:R-:W-:Y:S02]  /*1da0*/  UISETP.GE.OR UP6, UPT, UR11, UR14, UP4 ;  /* 0x0000000e0b00728c */ /* 0x000fe4000a7c6670 */
[----:B-1----:R-:W4:Y:S04]  /*1db0*/  @!P1 LDL R17, [R1+0xac] ;  /* 0x0000ac0001119983 */ /* 0x002f280000100800 */
[----:B0-----:R-:W5:Y:S04]  /*1dc0*/  @!P5 LDL R11, [R1+0xc0] ;  /* 0x0000c000010bd983 */ /* 0x001f680000100800 */
[----:B------:R-:W5:Y:S01]  /*1dd0*/  @!P6 LDL R9, [R1+0xb0] ;  /* 0x0000b0000109e983 */ /* 0x000f620000100800 */
[----:B------:R-:W-:-:S03]  /*1de0*/  PLOP3.LUT P1, PT, PT, PT, UP6, 0x80, 0x8 ;  /* 0x000000000008781c */ /* 0x000fc60003f2f068 */
[----:B--2---:R0:W-:Y:S01]  /*1df0*/  @!P3 STG.E desc[UR8][R6.64+0x8], R15 ;  /* 0x0000080f0600b986 */ /* 0x0041e2000c101908 */
[----:B------:R-:W-:Y:S01]  /*1e00*/  PLOP3.LUT P3, PT, PT, PT, UP6, 0x80, 0x8 ;  /* 0x000000000008781c */ /* 0x000fe20003f6f068 */
[----:B------:R-:W-:-:S12]  /*1e10*/  UISETP.GE.OR UP6, UPT, UR11, UR14, UP3 ;  /* 0x0000000e0b00728c */ /* 0x000fd80009fc6670 */
[----:B---3--:R-:W2:Y:S01]  /*1e20*/  @!P3 LDL R13, [R1+0xb4] ;  /* 0x0000b400010db983 */ /* 0x008ea20000100800 */
[----:B------:R-:W-:-:S13]  /*1e30*/  PLOP3.LUT P6, PT, PT, PT, UP6, 0x80, 0x8 ;  /* 0x000000000008781c */ /* 0x000fda0003fcf068 */
[----:B0-----:R-:W3:Y:S04]  /*1e40*/  @!P6 LDL R15, [R1+0xb8] ;  /* 0x0000b800010fe983 */ /* 0x001ee80000100800 */
[----:B----4-:R0:W-:Y:S01]  /*1e50*/  @!P0 STG.E desc[UR8][R6.64+0xc], R17 ;  /* 0x00000c1106008986 */ /* 0x0101e2000c101908 */
[----:B------:R-:W-:Y:S01]  /*1e60*/  PLOP3.LUT P0, PT, PT, PT, UP6, 0x80, 0x8 ;  /* 0x000000000008781c */ /* 0x000fe20003f0f068 */
[----:B------:R-:W-:Y:S02]  /*1e70*/  UISETP.GE.OR UP6, UPT, UR11, UR14, UP1 ;  /* 0x0000000e0b00728c */ /* 0x000fe40008fc6670 */
[----:B-----5:R-:W-:Y:S04]  /*1e80*/  @!P2 STG.E desc[UR8][R6.64+0x10], R9 ;  /* 0x000010090600a986 */ /* 0x020fe8000c101908 */
[----:B------:R-:W-:-:S02]  /*1e90*/  PLOP3.LUT P2, PT, PT, PT, UP6, 0x80, 0x8 ;  /* 0x000000000008781c */ /* 0x000fc40003f4f068 */
[----:B------:R-:W-:Y:S01]  /*1ea0*/  PLOP3.LUT P3, PT, PT, PT, UP6, 0x80, 0x8 ;  /* 0x000000000008781c */ /* 0x000fe20003f6f068 */
[----:B------:R-:W-:-:S04]  /*1eb0*/  UISETP.NE.AND UP6, UPT, UR6, URZ, UPT ;  /* 0x000000ff0600728c */ /* 0x000fc8000bfc5270 */
[----:B------:R-:W-:-:S06]  /*1ec0*/  UISETP.GE.OR UP6, UPT, UR12, UR14, UP6 ;  /* 0x0000000e0c00728c */ /* 0x000fcc000b7c6670 */
[----:B0-----:R-:W4:Y:S01]  /*1ed0*/  @!P2 LDL R17, [R1+0xbc] ;  /* 0x0000bc000111a983 */ /* 0x001f220000100800 */
[----:B------:R-:W-:-:S03]  /*1ee0*/  PLOP3.LUT P6, PT, PT, PT, UP6, 0x80, 0x8 ;  /* 0x000000000008781c */ /* 0x000fc60003fcf068 */
[----:B--2---:R0:W-:Y:S01]  /*1ef0*/  @!P1 STG.E desc[UR8][R6.64+0x14], R13 ;  /* 0x0000140d06009986 */ /* 0x0041e2000c101908 */
[----:B------:R-:W-:Y:S01]  /*1f00*/  PLOP3.LUT P1, PT, PT, PT, UP6, 0x80, 0x8 ;  /* 0x000000000008781c */ /* 0x000fe20003f2f068 */
[----:B------:R-:W-:-:S06]  /*1f10*/  UISETP.GE.OR UP6, UPT, UR12, UR14, UP5 ;  /* 0x0000000e0c00728c */ /* 0x000fcc000afc6670 */
[----:B------:R-:W-:-:S06]  /*1f20*/  PLOP3.LUT P2, PT, PT, PT, UP6, 0x80, 0x8 ;  /* 0x000000000008781c */ /* 0x000fcc0003f4f068 */
[----:B0-----:R-:W2:Y:S04]  /*1f30*/  @!P1 LDL R13, [R1+0xc4] ;  /* 0x0000c400010d9983 */ /* 0x001ea80000100800 */
[----:B---3--:R0:W-:Y:S04]  /*1f40*/  @!P0 STG.E desc[UR8][R6.64+0x18], R15 ;  /* 0x0000180f06008986 */ /* 0x0081e8000c101908 */
[----:B0-----:R-:W3:Y:S01]  /*1f50*/  @!P2 LDL R15, [R1+0xc8] ;  /* 0x0000c800010fa983 */ /* 0x001ee20000100800 */
[----:B------:R-:W-:Y:S01]  /*1f60*/  PLOP3.LUT P0, PT, PT, PT, UP6, 0x80, 0x8 ;  /* 0x000000000008781c */ /* 0x000fe20003f0f068 */
[----:B------:R-:W-:Y:S01]  /*1f70*/  UISETP.GE.OR UP6, UPT, UR12, UR14, UP2 ;  /* 0x0000000e0c00728c */ /* 0x000fe200097c6670 */
[----:B------:R-:W-:-:S04]  /*1f80*/  VIADD R3, R3, UR13 ;  /* 0x0000000d03037c36 */ /* 0x000fc80008000000 */
[----:B------:R-:W-:Y:S01]  /*1f90*/  IMAD.WIDE R8, R3, 0x4, R4 ;  /* 0x0000000403087825 */ /* 0x000fe200078e0204 */
[----:B------:R-:W-:Y:S01]  /*1fa0*/  PLOP3.LUT P5, PT, PT, PT, UP6, 0x80, 0x8 ;  /* 0x000000000008781c */ /* 0x000fe20003faf068 */
[----:B----4-:R-:W-:Y:S01]  /*1fb0*/  @!P3 STG.E desc[UR8][R6.64+0x1c], R17 ;  /* 0x00001c110600b986 */ /* 0x010fe2000c101908 */
[----:B------:R-:W-:Y:S01]  /*1fc0*/  PLOP3.LUT P3, PT, PT, PT, UP6, 0x80, 0x8 ;  /* 0x000000000008781c */ /* 0x000fe20003f6f068 */
[----:B------:R-:W-:Y:S02]  /*1fd0*/  UISETP.GE.OR UP6, UPT, UR12, UR14, UP0 ;  /* 0x0000000e0c00728c */ /* 0x000fe400087c6670 */
[----:B------:R0:W-:Y:S04]  /*1fe0*/  @!P4 STG.E desc[UR8][R8.64], R11 ;  /* 0x0000000b0800c986 */ /* 0x0001e8000c101908 */
[----:B------:R-:W-:-:S02]  /*1ff0*/  PLOP3.LUT P1, PT, PT, PT, UP6, 0x80, 0x8 ;  /* 0x000000000008781c */ /* 0x000fc40003f2f068 */
[----:B------:R-:W-:Y:S01]  /*2000*/  PLOP3.LUT P4, PT, PT, PT, UP6, 0x80, 0x8 ;  /* 0x000000000008781c */ /* 0x000fe20003f8f068 */
[----:B------:R-:W-:Y:S01]  /*2010*/  UISETP.GE.OR UP6, UPT, UR12, UR14, UP4 ;  /* 0x0000000e0c00728c */ /* 0x000fe2000a7c6670 */
[----:B0-----:R-:W4:Y:S05]  /*2020*/  @!P5 LDL R11, [R1+0xcc] ;  /* 0x0000cc00010bd983 */ /* 0x001f2a0000100800 */
[----:B------:R-:W-:-:S04]  /*2030*/  PLOP3.LUT P2, PT, PT, PT, UP6, 0x80, 0x8 ;  /* 0x000000000008781c */ /* 0x000fc80003f4f068 */
[----:B------:R-:W5:Y:S04]  /*2040*/  @!P1 LDL R7, [R1+0xd0] ;  /* 0x0000d00001079983 */ /* 0x000f680000100800 */
[----:B--2---:R0:W-:Y:S01]  /*2050*/  @!P6 STG.E desc[UR8][R8.64+0x4], R13 ;  /* 0x0000040d0800e986 */ /* 0x0041e2000c101908 */
[----:B------:R-:W-:Y:S01]  /*2060*/  PLOP3.LUT P6, PT, PT, PT, UP6, 0x80, 0x8 ;  /* 0x000000000008781c */ /* 0x000fe20003fcf068 */
[----:B------:R-:W-:-:S06]  /*2070*/  UISETP.GE.OR UP6, UPT, UR12, UR14, UP3 ;  /* 0x0000000e0c00728c */ /* 0x000fcc0009fc6670 */
[----:B------:R-:W-:Y:S01]  /*2080*/  PLOP3.LUT P5, PT, PT, PT, UP6, 0x80, 0x8 ;  /* 0x000000000008781c */ /* 0x000fe20003faf068 */
[----:B0-----:R-:W2:Y:S04]  /*2090*/  @!P2 LDL R13, [R1+0xd4] ;  /* 0x0000d400010da983 */ /* 0x001ea80000100800 */
[----:B---3--:R0:W-:Y:S01]  /*20a0*/  @!P0 STG.E desc[UR8][R8.64+0x8], R15 ;  /* 0x0000080f08008986 */ /* 0x0081e2000c101908 */
[----:B------:R-:W-:Y:S01]  /*20b0*/  PLOP3.LUT P0, PT, PT, PT, UP6, 0x80, 0x8 ;  /* 0x000000000008781c */ /* 0x000fe20003f0f068 */
[----:B------:R-:W-:-:S06]  /*20c0*/  UISETP.GE.OR UP6, UPT, UR12, UR14, UP1 ;  /* 0x0000000e0c00728c */ /* 0x000fcc0008fc6670 */
[----:B------:R-:W-:-:S06]  /*20d0*/  PLOP3.LUT P1, PT, PT, PT, UP6, 0x80, 0x8 ;  /* 0x000000000008781c */ /* 0x000fcc0003f2f068 */
[----:B0-----:R-:W3:Y:S07]  /*20e0*/  @!P0 LDL R15, [R1+0xd8] ;  /* 0x0000d800010f8983 */ /* 0x001eee0000100800 */
[----:B------:R-:W3:Y:S01]  /*20f0*/  @!P1 LDL R17, [R1+0xdc] ;  /* 0x0000dc0001119983 */ /* 0x000ee20000100800 */
[----:B------:R-:W-:Y:S01]  /*2100*/  PLOP3.LUT P2, PT, PT, PT, UP6, 0x80, 0x8 ;  /* 0x000000000008781c */ /* 0x000fe20003f4f068 */
[----:B------:R-:W-:Y:S02]  /*2110*/  UISETP.NE.AND UP6, UPT, UR6, URZ, UPT ;  /* 0x000000ff0600728c */ /* 0x000fe4000bfc5270 */
[----:B------:R-:W-:-:S04]  /*2120*/  UIADD3 UR4, UPT, UPT, UR4, 0x7, URZ ;  /* 0x0000000704047890 */ /* 0x000fc8000fffe0ff */
[----:B------:R-:W-:Y:S02]  /*2130*/  UISETP.GE.OR UP6, UPT, UR4, UR14, UP6 ;  /* 0x0000000e0400728c */ /* 0x000fe4000b7c6670 */
[----:B------:R-:W-:-:S04]  /*2140*/  UISETP.GE.OR UP5, UPT, UR4, UR14, UP5 ;  /* 0x0000000e0400728c */ /* 0x000fc8000afa6670 */
[----:B------:R-:W-:Y:S01]  /*2150*/  PLOP3.LUT P0, PT, PT, PT, UP6, 0x80, 0x8 ;  /* 0x000000000008781c */ /* 0x000fe20003f0f068 */
[----:B------:R-:W-:Y:S01]  /*2160*/  UISETP.NE.AND UP6, UPT, UR7, URZ, UPT ;  /* 0x000000ff0700728c */ /* 0x000fe2000bfc5270 */
[----:B----4-:R-:W-:Y:S01]  /*2170*/  @!P3 STG.E desc[UR8][R8.64+0xc], R11 ;  /* 0x00000c0b0800b986 */ /* 0x010fe2000c101908 */
[----:B------:R-:W-:Y:S01]  /*2180*/  PLOP3.LUT P3, PT, PT, PT, UP5, 0x80, 0x8 ;  /* 0x000000000008781c */ /* 0x000fe20003f6f058 */
[----:B------:R-:W-:Y:S02]  /*2190*/  UISETP.GE.OR UP2, UPT, UR4, UR14, UP2 ;  /* 0x0000000e0400728c */ /* 0x000fe40009746670 */
[----:B------:R-:W-:Y:S02]  /*21a0*/  UISETP.GE.OR UP0, UPT, UR4, UR14, UP0 ;  /* 0x0000000e0400728c */ /* 0x000fe40008706670 */
[----:B------:R-:W-:Y:S02]  /*21b0*/  UISETP.GE.OR UP4, UPT, UR4, UR14, UP4 ;  /* 0x0000000e0400728c */ /* 0x000fe4000a786670 */
[----:B------:R-:W-:-:S02]  /*21c0*/  UISETP.GE.OR UP3, UPT, UR4, UR14, UP3 ;  /* 0x0000000e0400728c */ /* 0x000fc40009f66670 */
[----:B------:R-:W-:Y:S01]  /*21d0*/  UISETP.GE.OR UP5, UPT, UR4, UR14, UP6 ;  /* 0x0000000e0400728c */ /* 0x000fe2000b7a6670 */
[----:B-----5:R-:W-:Y:S01]  /*21e0*/  @!P4 STG.E desc[UR8][R8.64+0x10], R7 ;  /* 0x000010070800c986 */ /* 0x020fe2000c101908 */
[----:B------:R-:W-:Y:S02]  /*21f0*/  PLOP3.LUT P1, PT, PT, PT, UP2, 0x80, 0x8 ;  /* 0x000000000008781c */ /* 0x000fe40003f2f028 */
[----:B------:R-:W-:Y:S01]  /*2200*/  PLOP3.LUT P4, PT, PT, PT, UP4, 0x80, 0x8 ;  /* 0x000000000008781c */ /* 0x000fe20003f8f048 */
[----:B------:R-:W4:Y:S04]  /*2210*/  @!P0 LDL R19, [R1+0xe4] ;  /* 0x0000e40001138983 */ /* 0x000f280000100800 */
[----:B--2---:R0:W-:Y:S01]  /*2220*/  @!P6 STG.E desc[UR8][R8.64+0x14], R13 ;  /* 0x0000140d0800e986 */ /* 0x0041e2000c101908 */
[----:B------:R-:W-:-:S03]  /*2230*/  PLOP3.LUT P6, PT, PT, PT, UP5, 0x80, 0x8 ;  /* 0x000000000008781c */ /* 0x000fc60003fcf058 */
[----:B0-----:R-:W2:Y:S10]  /*2240*/  @!P3 LDL R13, [R1+0xe8] ;  /* 0x0000e800010db983 */ /* 0x001eb40000100800 */
[----:B------:R-:W5:Y:S04]  /*2250*/  @!P6 LDL R7, [R1+0xe0] ;  /* 0x0000e0000107e983 */ /* 0x000f680000100800 */
[----:B---3--:R0:W-:Y:S01]  /*2260*/  @!P5 STG.E desc[UR8][R8.64+0x18], R15 ;  /* 0x0000180f0800d986 */ /* 0x0081e2000c101908 */
[----:B------:R-:W-:-:S03]  /*2270*/  PLOP3.LUT P5, PT, PT, PT, UP0, 0x80, 0x8 ;  /* 0x000000000008781c */ /* 0x000fc60003faf008 */
[----:B------:R1:W-:Y:S01]  /*2280*/  @!P2 STG.E desc[UR8][R8.64+0x1c], R17 ;  /* 0x00001c110800a986 */ /* 0x0003e2000c101908 */
[----:B------:R-:W-:-:S03]  /*2290*/  PLOP3.LUT P2, PT, PT, PT, UP3, 0x80, 0x8 ;  /* 0x000000000008781c */ /* 0x000fc60003f4f038 */
[----:B0-----:R-:W3:Y:S06]  /*22a0*/  @!P1 LDL R15, [R1+0xec] ;  /* 0x0000ec00010f9983 */ /* 0x001eec0000100800 */
[----:B------:R-:W3:Y:S04]  /*22b0*/  @!P5 LDL R11, [R1+0xf0] ;  /* 0x0000f000010bd983 */ /* 0x000ee80000100800 */
[----:B-1----:R-:W3:Y:S04]  /*22c0*/  @!P4 LDL R9, [R1+0xf4] ;  /* 0x0000f4000109c983 */ /* 0x002ee80000100800 */
[----:B------:R-:W3:Y:S01]  /*22d0*/  @!P2 LDL R17, [R1+0xf8] ;  /* 0x0000f8000111a983 */ /* 0x000ee20000100800 */
[----:B------:R-:W-:Y:S01]  /*22e0*/  VIADD R3, R3, UR13 ;  /* 0x0000000d03037c36 */ /* 0x000fe20008000000 */
[----:B------:R-:W-:-:S03]  /*22f0*/  UISETP.GE.OR UP1, UPT, UR4, UR14, UP1 ;  /* 0x0000000e0400728c */ /* 0x000fc60008f26670 */
[----:B------:R-:W-:Y:S01]  /*2300*/  IMAD.WIDE R4, R3, 0x4, R4 ;  /* 0x0000000403047825 */ /* 0x000fe200078e0204 */
[----:B------:R-:W-:-:S04]  /*2310*/  PLOP3.LUT P6, PT, PT, PT, UP5, 0x80, 0x8 ;  /* 0x000000000008781c */ /* 0x000fc80003fcf058 */
[----:B----4-:R0:W-:Y:S01]  /*2320*/  @!P0 STG.E desc[UR8][R4.64+0x4], R19 ;  /* 0x0000041304008986 */ /* 0x0101e2000c101908 */
[----:B------:R-:W-:-:S03]  /*2330*/  PLOP3.LUT P0, PT, PT, PT, UP1, 0x80, 0x8 ;  /* 0x000000000008781c */ /* 0x000fc60003f0f018 */
[----:B--2---:R0:W-:Y:S05]  /*2340*/  @!P3 STG.E desc[UR8][R4.64+0x8], R13 ;  /* 0x0000080d0400b986 */ /* 0x0041ea000c101908 */
[----:B-----5:R0:W-:Y:S04]  /*2350*/  @!P6 STG.E desc[UR8][R4.64], R7 ;  /* 0x000000070400e986 */ /* 0x0201e8000c101908 */
[----:B---3--:R0:W-:Y:S04]  /*2360*/  @!P1 STG.E desc[UR8][R4.64+0xc], R15 ;  /* 0x00000c0f04009986 */ /* 0x0081e8000c101908 */
[----:B------:R0:W-:Y:S04]  /*2370*/  @!P5 STG.E desc[UR8][R4.64+0x10], R11 ;  /* 0x0000100b0400d986 */ /* 0x0001e8000c101908 */
[----:B------:R0:W-:Y:S04]  /*2380*/  @!P4 STG.E desc[UR8][R4.64+0x14], R9 ;  /* 0x000014090400c986 */ /* 0x0001e8000c101908 */
[----:B------:R0:W-:Y:S01]  /*2390*/  @!P2 STG.E desc[UR8][R4.64+0x18], R17 ;  /* 0x000018110400a986 */ /* 0x0001e2000c101908 */
[----:B------:R-:W-:Y:S05]  /*23a0*/  @P0 EXIT ;  /* 0x000000000000094d */ /* 0x000fea0003800000 */
[----:B------:R-:W2:Y:S04]  /*23b0*/  LDL R3, [R1+0xfc] ;  /* 0x0000fc0001037983 */ /* 0x000ea80000100800 */
[----:B--2---:R-:W-:Y:S01]  /*23c0*/  STG.E desc[UR8][R4.64+0x1c], R3 ;  /* 0x00001c0304007986 */ /* 0x004fe2000c101908 */
[----:B------:R-:W-:Y:S05]  /*23d0*/  EXIT ;  /* 0x000000000000794d */ /* 0x000fea0003800000 */
.L_x_3:
[----:B------:R-:W-:-:S00]  /*23e0*/  BRA `(.L_x_3) ;  /* 0xfffffffc00fc7947 */ /* 0x000fc0000383ffff */
[----:B------:R-:W-:-:S00]  /*23f0*/  NOP ;  /* 0x0000000000007918 */ /* 0x000fc00000000000 */
        /* <DEDUP_REMOVED lines=8> */
.L_x_16:


//--------------------- .text._Z12row_wmma_kerPfS_S_iii --------------------------
	.section	.text._Z12row_wmma_kerPfS_S_iii,"ax",@progbits
	.align	128
        .global         _Z12row_wmma_kerPfS_S_iii
        .type           _Z12row_wmma_kerPfS_S_iii,@function
        .size           _Z12row_wmma_kerPfS_S_iii,(.L_x_17 - _Z12row_wmma_kerPfS_S_iii)
        .other          _Z12row_wmma_kerPfS_S_iii,@"STO_CUDA_ENTRY STV_DEFAULT"
_Z12row_wmma_kerPfS_S_iii:
.text._Z12row_wmma_kerPfS_S_iii:
[----:B------:R-:W-:Y:S01]  /*0000*/  LDC R1, c[0x0][0x37c] ;  /* 0x0000df00ff017b82 */ /* 0x000fe20000000800 */
[----:B------:R-:W0:Y:S01]  /*0010*/  S2R R0, SR_TID.X ;  /* 0x0000000000007919 */ /* 0x000e220000002100 */
[----:B------:R-:W0:Y:S01]  /*0020*/  LDCU UR4, c[0x0][0x360] ;  /* 0x00006c00ff0477ac */ /* 0x000e220008000800 */
[----:B------:R-:W-:Y:S02]  /*0030*/  CS2R R10, SRZ ;  /* 0x00000000000a7805 */ /* 0x000fe4000001ff00 */
[----:B------:R-:W-:Y:S01]  /*0040*/  CS2R R8, SRZ ;  /* 0x0000000000087805 */ /* 0x000fe2000001ff00 */
[----:B------:R-:W0:Y:S01]  /*0050*/  S2R R3, SR_TID.Y ;  /* 0x0000000000037919 */ /* 0x000e220000002200 */
[----:B------:R-:W1:Y:S01]  /*0060*/  LDCU UR5, c[0x0][0x39c] ;  /* 0x00007380ff0577ac */ /* 0x000e620008000800 */
[----:B------:R-:W-:Y:S02]  /*0070*/  CS2R R14, SRZ ;  /* 0x00000000000e7805 */ /* 0x000fe4000001ff00 */
[----:B------:R-:W-:Y:S01]  /*0080*/  CS2R R12, SRZ ;  /* 0x00000000000c7805 */ /* 0x000fe2000001ff00 */
[----:B------:R-:W2:Y:S01]  /*0090*/  S2R R25, SR_CTAID.X ;  /* 0x0000000000197919 */ /* 0x000ea20000002500 */
[----:B------:R-:W3:Y:S01]  /*00a0*/  LDCU.64 UR10, c[0x0][0x358] ;  /* 0x00006b00ff0a77ac */ /* 0x000ee20008000a00 */
[----:B------:R-:W4:Y:S01]  /*00b0*/  S2R R19, SR_CTAID.Y ;  /* 0x0000000000137919 */ /* 0x000f220000002600 */
[----:B-1----:R-:W-:Y:S01]  /*00c0*/  UISETP.GE.AND UP0, UPT, UR5, 0x1, UPT ;  /* 0x000000010500788c */ /* 0x002fe2000bf06270 */
[----:B0-----:R-:W-:-:S05]  /*00d0*/  IMAD R0, R3, UR4, R0 ;  /* 0x0000000403007c24 */ /* 0x001fca000f8e0200 */
[--C-:B------:R-:W-:Y:S02]  /*00e0*/  SHF.R.U32.HI R2, RZ, 0x1, R0.reuse ;  /* 0x00000001ff027819 */ /* 0x100fe40000011600 */
[----:B------:R-:W-:Y:S02]  /*00f0*/  SHF.R.U32.HI R0, RZ, 0x2, R0 ;  /* 0x00000002ff007819 */ /* 0x000fe40000011600 */
[----:B------:R-:W-:Y:S02]  /*0100*/  LOP3.LUT R2, R2, 0x10, RZ, 0xc0, !PT ;  /* 0x0000001002027812 */ /* 0x000fe400078ec0ff */
[----:B------:R-:W-:Y:S02]  /*0110*/  LOP3.LUT R0, R0, 0xffff0, RZ, 0xc0, !PT ;  /* 0x000ffff000007812 */ /* 0x000fe400078ec0ff */
[----:B--2---:R-:W-:-:S03]  /*0120*/  LEA R25, R25, R2, 0x5 ;  /* 0x0000000219197211 */ /* 0x004fc600078e28ff */
[----:B----4-:R-:W-:Y:S01]  /*0130*/  IMAD R19, R19, 0x40, R0 ;  /* 0x0000004013137824 */ /* 0x010fe200078e0200 */
[----:B---3--:R-:W-:Y:S06]  /*0140*/  BRA.U !UP0, `(.L_x_4) ;  /* 0x0000001108c07547 */ /* 0x008fec000b800000 */
[----:B------:R-:W-:Y:S02]  /*0150*/  UISETP.GE.U32.AND UP0, UPT, UR5, 0x19, UPT ;  /* 0x000000190500788c */ /* 0x000fe4000bf06070 */
[----:B------:R-:W-:Y:S01]  /*0160*/  IMAD R17, R25, UR5, RZ ;  /* 0x0000000519117c24 */ /* 0x000fe2000f8e02ff */
[----:B------:R-:W-:Y:S01]  /*0170*/  UIADD3 UR4, UPT, UPT, UR5, 0x7, URZ ;  /* 0x0000000705047890 */ /* 0x000fe2000fffe0ff */
[----:B------:R-:W-:Y:S01]  /*0180*/  MOV R5, RZ ;  /* 0x000000ff00057202 */ /* 0x000fe20000000f00 */
[----:B------:R-:W-:Y:S01]  /*0190*/  IMAD.MOV.U32 R11, RZ, RZ, RZ ;  /* 0x000000ffff0b7224 */ /* 0x000fe200078e00ff */
[----:B------:R-:W0:Y:S01]  /*01a0*/  LDCU.64 UR16, c[0x0][0x388] ;  /* 0x00007100ff1077ac */ /* 0x000e220008000a00 */
[----:B------:R-:W-:Y:S02]  /*01b0*/  USHF.R.U32.HI UR4, URZ, 0x3, UR4 ;  /* 0x00000003ff047899 */ /* 0x000fe40008011604 */
[----:B------:R-:W-:Y:S10]  /*01c0*/  BRA.U !UP0, `(.L_x_5) ;  /* 0x0000000d08747547 */ /* 0x000ff4000b800000 */
[----:B------:R-:W1:Y:S01]  /*01d0*/  LDCU UR5, c[0x0][0x3a0] ;  /* 0x00007400ff0577ac */ /* 0x000e620008000800 */
[----:B------:R-:W-:Y:S01]  /*01e0*/  BSSY.RECONVERGENT B0, `(.L_x_6) ;  /* 0x00000d6000007945 */ /* 0x000fe20003800200 */
[----:B------:R-:W-:Y:S01]  /*01f0*/  MOV R2, 0x10 ;  /* 0x0000001000027802 */ /* 0x000fe20000000f00 */
[----:B------:R-:W-:Y:S01]  /*0200*/  IMAD.MOV.U32 R4, RZ, RZ, RZ ;  /* 0x000000ffff047224 */ /* 0x000fe200078e00ff */
[----:B------:R-:W-:Y:S01]  /*0210*/  ULOP3.LUT UR4, UR4, 0xffffffc, URZ, 0xc0, !UPT ;  /* 0x0ffffffc04047892 */ /* 0x000fe2000f8ec0ff */
[----:B------:R-:W-:Y:S02]  /*0220*/  CS2R R10, SRZ ;  /* 0x00000000000a7805 */ /* 0x000fe4000001ff00 */
[----:B------:R-:W-:Y:S02]  /*0230*/  CS2R R8, SRZ ;  /* 0x0000000000087805 */ /* 0x000fe4000001ff00 */
[----:B------:R-:W-:Y:S01]  /*0240*/  CS2R R14, SRZ ;  /* 0x00000000000e7805 */ /* 0x000fe2000001ff00 */
[----:B------:R-:W-:Y:S01]  /*0250*/  UIADD3 UR6, UPT, UPT, -UR4, URZ, URZ ;  /* 0x000000ff04067290 */ /* 0x000fe2000fffe1ff */
[----:B------:R-:W-:Y:S01]  /*0260*/  CS2R R12, SRZ ;  /* 0x00000000000c7805 */ /* 0x000fe2000001ff00 */
[----:B------:R-:W2:Y:S04]  /*0270*/  LDCU.64 UR14, c[0x0][0x388] ;  /* 0x00007100ff0e77ac */ /* 0x000ea80008000a00 */
[----:B------:R-:W-:Y:S01]  /*0280*/  MOV R5, UR6 ;  /* 0x0000000600057c02 */ /* 0x000fe20008000f00 */
[----:B------:R-:W3:Y:S01]  /*0290*/  LDCU.64 UR12, c[0x0][0x380] ;  /* 0x00007000ff0c77ac */ /* 0x000ee20008000a00 */
[----:B-1----:R-:W-:-:S02]  /*02a0*/  UIMAD UR7, UR5, 0x18, URZ ;  /* 0x00000018050778a4 */ /* 0x002fc4000f8e02ff */
[----:B------:R-:W-:Y:S02]  /*02b0*/  USHF.L.U32 UR8, UR5, 0x4, URZ ;  /* 0x0000000405087899 */ /* 0x000fe400080006ff */
[----:B------:R-:W-:Y:S02]  /*02c0*/  USHF.L.U32 UR4, UR5, 0x3, URZ ;  /* 0x0000000305047899 */ /* 0x000fe400080006ff */
[----:B------:R-:W-:Y:S02]  /*02d0*/  IMAD.U32 R18, RZ, RZ, UR7 ;  /* 0x00000007ff127e24 */ /* 0x000fe4000f8e00ff */
[----:B------:R-:W-:Y:S02]  /*02e0*/  MOV R16, UR8 ;  /* 0x0000000800107c02 */ /* 0x000fe40008000f00 */
[----:B------:R-:W-:-:S07]  /*02f0*/  IMAD.U32 R0, RZ, RZ, UR4 ;  /* 0x00000004ff007e24 */ /* 0x000fce000f8e00ff */
.L_x_11:
[----:B------:R-:W1:Y:S01]  /*0300*/  LDC.64 R6, c[0x0][0x398] ;  /* 0x0000e600ff067b82 */ /* 0x000e620000000a00 */
[C---:B------:R-:W-:Y:S01]  /*0310*/  IADD3 R20, PT, PT, R2.reuse, -0x10, RZ ;  /* 0xfffffff002147810 */ /* 0x040fe20007ffe0ff */
[C---:B------:R-:W-:Y:S01]  /*0320*/  VIADD R22, R2.reuse, 0xfffffff8 ;  /* 0xfffffff802167836 */ /* 0x040fe20000000000 */
[----:B------:R-:W-:Y:S02]  /*0330*/  IADD3 R24, PT, PT, R2, 0x8, RZ ;  /* 0x0000000802187810 */ /* 0x000fe40007ffe0ff */
[----:B------:R-:W-:-:S03]  /*0340*/  SHF.R.S32.HI R21, RZ, 0x1f, R17 ;  /* 0x0000001fff157819 */ /* 0x000fc60000011411 */
[----:B------:R-:W4:Y:S01]  /*0350*/  LDC R3, c[0x0][0x3a0] ;  /* 0x0000e800ff037b82 */ /* 0x000f220000000800 */
[-C--:B-1----:R-:W-:Y:S02]  /*0360*/  ISETP.GE.AND P2, PT, R20, R7.reuse, PT ;  /* 0x000000071400720c */ /* 0x082fe40003f46270 */
[----:B------:R-:W-:Y:S02]  /*0370*/  IADD3 R20, P4, PT, R17, R20, RZ ;  /* 0x0000001411147210 */ /* 0x000fe40007f9e0ff */
[----:B------:R-:W-:Y:S02]  /*0380*/  ISETP.GE.OR P2, PT, R25, R6, P2 ;  /* 0x000000061900720c */ /* 0x000fe40001746670 */
[----:B------:R-:W-:Y:S01]  /*0390*/  ISETP.GE.AND P3, PT, R22, R7, PT ;  /* 0x000000071600720c */ /* 0x000fe20003f66270 */
[----:B------:R-:W-:Y:S01]  /*03a0*/  IMAD.X R21, RZ, RZ, R21, P4 ;  /* 0x000000ffff157224 */ /* 0x000fe200020e0615 */
[----:B----4-:R-:W-:Y:S02]  /*03b0*/  ISETP.GE.OR P2, PT, R19, R3, P2 ;  /* 0x000000031300720c */ /* 0x010fe40001746670 */
[----:B------:R-:W-:-:S02]  /*03c0*/  ISETP.GE.AND P0, PT, R2, R7, PT ;  /* 0x000000070200720c */ /* 0x000fc40003f06270 */
[----:B------:R-:W-:Y:S02]  /*03d0*/  ISETP.GE.AND P1, PT, R24, R7, PT ;  /* 0x000000071800720c */ /* 0x000fe40003f26270 */
[CC--:B------:R-:W-:Y:S02]  /*03e0*/  ISETP.GE.OR P3, PT, R25.reuse, R6.reuse, P3 ;  /* 0x000000061900720c */ /* 0x0c0fe40001f66670 */
[CC--:B------:R-:W-:Y:S02]  /*03f0*/  ISETP.GE.OR P0, PT, R25.reuse, R6.reuse, P0 ;  /* 0x000000061900720c */ /* 0x0c0fe40000706670 */
[----:B------:R-:W-:Y:S02]  /*0400*/  ISETP.GE.OR P1, PT, R25, R6, P1 ;  /* 0x000000061900720c */ /* 0x000fe40000f26670 */
[----:B---3--:R-:W-:Y:S02]  /*0410*/  LEA R26, P4, R20, UR12, 0x2 ;  /* 0x0000000c141a7c11 */ /* 0x008fe4000f8810ff */
[----:B------:R-:W-:-:S02]  /*0420*/  ISETP.GE.OR P3, PT, R19, R3, P3 ;  /* 0x000000031300720c */ /* 0x000fc40001f66670 */
[CC--:B------:R-:W-:Y:S02]  /*0430*/  ISETP.GE.OR P0, PT, R19.reuse, R3.reuse, P0 ;  /* 0x000000031300720c */ /* 0x0c0fe40000706670 */
[----:B------:R-:W-:Y:S02]  /*0440*/  ISETP.GE.OR P1, PT, R19, R3, P1 ;  /* 0x000000031300720c */ /* 0x000fe40000f26670 */
[----:B------:R-:W-:Y:S01]  /*0450*/  LEA.HI.X R27, R20, UR13, R21, 0x2, P4 ;  /* 0x0000000d141b7c11 */ /* 0x000fe2000a0f1415 */
[----:B------:R-:W-:Y:S10]  /*0460*/  @P2 BRA `(.L_x_7) ;  /* 0x00000000009c2947 */ /* 0x000ff40003800000 */
[----:B------:R-:W1:Y:S01]  /*0470*/  S2R R33, SR_LANEID ;  /* 0x0000000000217919 */ /* 0x000e620000000000 */
[----:B------:R-:W-:-:S04]  /*0480*/  IADD3 R20, P2, PT, R19, R4, RZ ;  /* 0x0000000413147210 */ /* 0x000fc80007f5e0ff */
[----:B------:R-:W-:Y:S02]  /*0490*/  LEA.HI.X.SX32 R21, R4, RZ, 0x1, P2 ;  /* 0x000000ff04157211 */ /* 0x000fe400010f0eff */
[----:B--2---:R-:W-:-:S04]  /*04a0*/  LEA R28, P2, R20, UR14, 0x2 ;  /* 0x0000000e141c7c11 */ /* 0x004fc8000f8410ff */
[----:B------:R-:W-:Y:S02]  /*04b0*/  LEA.HI.X R29, R20, UR15, R21, 0x2, P2 ;  /* 0x0000000f141d7c11 */ /* 0x000fe400090f1415 */
[----:B-1----:R-:W-:Y:S02]  /*04c0*/  SHF.R.U32.HI R6, RZ, 0x2, R33 ;  /* 0x00000002ff067819 */ /* 0x002fe40000011621 */
[----:B------:R-:W-:Y:S02]  /*04d0*/  LOP3.LUT R33, R33, 0x3, RZ, 0xc0, !PT ;  /* 0x0000000321217812 */ /* 0x000fe400078ec0ff */
[----:B------:R-:W-:-:S03]  /*04e0*/  IADD3 R32, PT, PT, R6, 0x8, RZ ;  /* 0x0000000806207810 */ /* 0x000fc60007ffe0ff */
[--C-:B------:R-:W-:Y:S02]  /*04f0*/  IMAD R23, R6, R7, R33.reuse ;  /* 0x0000000706177224 */ /* 0x100fe400078e0221 */
[CC--:B------:R-:W-:Y:S02]  /*0500*/  IMAD R35, R33.reuse, R3.reuse, R6 ;  /* 0x0000000321237224 */ /* 0x0c0fe400078e0206 */
[----:B------:R-:W-:Y:S02]  /*0510*/  IMAD R21, R33, R3, R32 ;  /* 0x0000000321157224 */ /* 0x000fe400078e0220 */
[----:B------:R-:W-:Y:S02]  /*0520*/  IMAD R37, R32, R7, R33 ;  /* 0x0000000720257224 */ /* 0x000fe400078e0221 */
[----:B------:R-:W-:-:S04]  /*0530*/  IMAD.WIDE R22, R23, 0x4, R26 ;  /* 0x0000000417167825 */ /* 0x000fc800078e021a */
[--C-:B------:R-:W-:Y:S02]  /*0540*/  IMAD.WIDE R34, R35, 0x4, R28.reuse ;  /* 0x0000000423227825 */ /* 0x100fe400078e021c */
[----:B------:R-:W2:Y:S02]  /*0550*/  LD.E R22, desc[UR10][R22.64] ;  /* 0x0000000a16167980 */ /* 0x000ea4000c101900 */
[----:B------:R-:W-:Y:S02]  /*0560*/  IMAD.WIDE R20, R21, 0x4, R28 ;  /* 0x0000000415147825 */ /* 0x000fe400078e021c */
[----:B------:R-:W2:Y:S02]  /*0570*/  LD.E R34, desc[UR10][R34.64] ;  /* 0x0000000a22227980 */ /* 0x000ea4000c101900 */
[----:B------:R-:W-:Y:S02]  /*0580*/  IMAD.WIDE R36, R37, 0x4, R26 ;  /* 0x0000000425247825 */ /* 0x000fe400078e021a */
[----:B------:R1:W3:Y:S02]  /*0590*/  LD.E R24, desc[UR10][R20.64] ;  /* 0x0000000a14187980 */ /* 0x0002e4000c101900 */
[----:B------:R-:W-:-:S02]  /*05a0*/  VIADD R33, R33, 0x4 ;  /* 0x0000000421217836 */ /* 0x000fc40000000000 */
[----:B------:R-:W2:Y:S02]  /*05b0*/  LD.E R23, desc[UR10][R36.64] ;  /* 0x0000000a24177980 */ /* 0x000ea4000c101900 */
[----:B------:R-:W-:Y:S02]  /*05c0*/  IMAD R31, R6, R7, R33 ;  /* 0x00000007061f7224 */ /* 0x000fe400078e0221 */
[----:B------:R-:W-:Y:S02]  /*05d0*/  IMAD R6, R33, R3, R6 ;  /* 0x0000000321067224 */ /* 0x000fe400078e0206 */
[----:B------:R-:W-:-:S04]  /*05e0*/  IMAD.WIDE R30, R31, 0x4, R26 ;  /* 0x000000041f1e7825 */ /* 0x000fc800078e021a */
[----:B-1----:R-:W-:Y:S01]  /*05f0*/  IMAD R21, R33, R3, R32 ;  /* 0x0000000321157224 */ /* 0x002fe200078e0220 */
[----:B------:R1:W4:Y:S01]  /*0600*/  LD.E R20, desc[UR10][R30.64] ;  /* 0x0000000a1e147980 */ /* 0x000322000c101900 */
[----:B------:R-:W-:Y:S02]  /*0610*/  IMAD R35, R32, R7, R33 ;  /* 0x0000000720237224 */ /* 0x000fe400078e0221 */
[----:B------:R-:W-:-:S04]  /*0620*/  IMAD.WIDE R32, R6, 0x4, R28 ;  /* 0x0000000406207825 */ /* 0x000fc800078e021c */
[----:B------:R-:W-:Y:S01]  /*0630*/  IMAD.WIDE R28, R21, 0x4, R28 ;  /* 0x00000004151c7825 */ /* 0x000fe200078e021c */
[----:B------:R-:W4:Y:S03]  /*0640*/  LD.E R6, desc[UR10][R32.64] ;  /* 0x0000000a20067980 */ /* 0x000f26000c101900 */
[----:B-1----:R-:W-:Y:S02]  /*0650*/  IMAD.WIDE R30, R35, 0x4, R26 ;  /* 0x00000004231e7825 */ /* 0x002fe400078e021a */
[----:B------:R-:W5:Y:S04]  /*0660*/  LD.E R28, desc[UR10][R28.64] ;  /* 0x0000000a1c1c7980 */ /* 0x000f68000c101900 */
[----:B------:R-:W4:Y:S01]  /*0670*/  LD.E R21, desc[UR10][R30.64] ;  /* 0x0000000a1e157980 */ /* 0x000f22000c101900 */
[----:B------:R-:W-:Y:S05]  /*0680*/  WARPSYNC.ALL ;  /* 0x0000000000007948 */ /* 0x000fea0003800000 */
[C---:B--2---:R-:W-:Y:S08]  /*0690*/  HMMA.1684.F32.TF32 R12, R22.reuse, R34, R12 ;  /* 0x00000022160c723c */ /* 0x044ff0000008500c */
[----:B---3--:R-:W-:-:S12]  /*06a0*/  HMMA.1684.F32.TF32 R8, R22, R24, R8 ;  /* 0x000000181608723c */ /* 0x008fd80000085008 */
[C---:B----4-:R-:W-:Y:S08]  /*06b0*/  HMMA.1684.F32.TF32 R12, R20.reuse, R6, R12 ;  /* 0x00000006140c723c */ /* 0x050ff0000008500c */
[----:B-----5:R-:W-:-:S15]  /*06c0*/  HMMA.1684.F32.TF32 R8, R20, R28, R8 ;  /* 0x0000001c1408723c */ /* 0x020fde0000085008 */
[----:B------:R-:W-:-:S05]  /*06d0*/  NOP ;  /* 0x0000000000007918 */ /* 0x000fca0000000000 */
.L_x_7:
[----:B------:R-:W-:Y:S05]  /*06e0*/  @P3 BRA `(.L_x_8) ;  /* 0x0000000000a43947 */ /* 0x000fea0003800000 */
[----:B------:R-:W1:Y:S01]  /*06f0*/  S2R R20, SR_LANEID ;  /* 0x0000000000147919 */ /* 0x000e620000000000 */
[----:B------:R-:W-:Y:S02]  /*0700*/  IADD3 R6, P3, PT, R19, R0, RZ ;  /* 0x0000000013067210 */ /* 0x000fe40007f7e0ff */
[----:B------:R-:W-:Y:S02]  /*0710*/  IADD3 R30, P2, PT, R26, 0x20, RZ ;  /* 0x000000201a1e7810 */ /* 0x000fe40007f5e0ff */
[----:B------:R-:W-:Y:S02]  /*0720*/  LEA.HI.X.SX32 R21, R0, RZ, 0x1, P3 ;  /* 0x000000ff00157211 */ /* 0x000fe400018f0eff */
[C---:B--2---:R-:W-:Y:S02]  /*0730*/  LEA R28, P3, R6.reuse, UR14, 0x2 ;  /* 0x0000000e061c7c11 */ /* 0x044fe4000f8610ff */
[----:B------:R-:W-:Y:S02]  /*0740*/  IADD3.X R31, PT, PT, RZ, R27, RZ, P2, !PT ;  /* 0x0000001bff1f7210 */ /* 0x000fe400017fe4ff */
[----:B------:R-:W-:-:S02]  /*0750*/  LEA.HI.X R29, R6, UR15, R21, 0x2, P3 ;  /* 0x0000000f061d7c11 */ /* 0x000fc400098f1415 */
[----:B-1----:R-:W-:Y:S02]  /*0760*/  SHF.R.U32.HI R24, RZ, 0x2, R20 ;  /* 0x00000002ff187819 */ /* 0x002fe40000011614 */
[----:B------:R-:W-:-:S03]  /*0770*/  LOP3.LUT R20, R20, 0x3, RZ, 0xc0, !PT ;  /* 0x0000000314147812 */ /* 0x000fc600078ec0ff */
[C---:B------:R-:W-:Y:S02]  /*0780*/  VIADD R21, R24.reuse, 0x8 ;  /* 0x0000000818157836 */ /* 0x040fe40000000000 */
[----:B------:R-:W-:Y:S02]  /*0790*/  IMAD R23, R24, R7, R20 ;  /* 0x0000000718177224 */ /* 0x000fe400078e0214 */
[CC--:B------:R-:W-:Y:S02]  /*07a0*/  IMAD R33, R20.reuse, R3.reuse, R21 ;  /* 0x0000000314217224 */ /* 0x0c0fe400078e0215 */
[----:B------:R-:W-:Y:S02]  /*07b0*/  IMAD R37, R20, R3, R24 ;  /* 0x0000000314257224 */ /* 0x000fe400078e0218 */
[----:B------:R-:W-:Y:S02]  /*07c0*/  IMAD R35, R21, R7, R20 ;  /* 0x0000000715237224 */ /* 0x000fe400078e0214 */
[----:B------:R-:W-:-:S04]  /*07d0*/  IMAD.WIDE R22, R23, 0x4, R30 ;  /* 0x0000000417167825 */ /* 0x000fc800078e021e */
[--C-:B------:R-:W-:Y:S02]  /*07e0*/  IMAD.WIDE R32, R33, 0x4, R28.reuse ;  /* 0x0000000421207825 */ /* 0x100fe400078e021c */
[----:B------:R-:W2:Y:S02]  /*07f0*/  LD.E R22, desc[UR10][R22.64] ;  /* 0x0000000a16167980 */ /* 0x000ea4000c101900 */
[----:B------:R-:W-:Y:S02]  /*0800*/  IMAD.WIDE R36, R37, 0x4, R28 ;  /* 0x0000000425247825 */ /* 0x000fe400078e021c */
[----:B------:R-:W3:Y:S02]  /*0810*/  LD.E R32, desc[UR10][R32.64] ;  /* 0x0000000a20207980 */ /* 0x000ee4000c101900 */
[----:B------:R-:W-:Y:S02]  /*0820*/  IMAD.WIDE R34, R35, 0x4, R30 ;  /* 0x0000000423227825 */ /* 0x000fe400078e021e */
[----:B------:R1:W2:Y:S04]  /*0830*/  LD.E R6, desc[UR10][R36.64] ;  /* 0x0000000a24067980 */ /* 0x0002a8000c101900 */
[----:B------:R4:W2:Y:S01]  /*0840*/  LD.E R23, desc[UR10][R34.64] ;  /* 0x0000000a22177980 */ /* 0x0008a2000c101900 */
[----:B-1----:R-:W-:-:S05]  /*0850*/  IADD3 R36, PT, PT, R20, 0x4, RZ ;  /* 0x0000000414247810 */ /* 0x002fca0007ffe0ff */
[-CC-:B------:R-:W-:Y:S02]  /*0860*/  IMAD R20, R24, R7.reuse, R36.reuse ;  /* 0x0000000718147224 */ /* 0x180fe400078e0224 */
[----:B------:R-:W-:Y:S02]  /*0870*/  IMAD R37, R21, R7, R36 ;  /* 0x0000000715257224 */ /* 0x000fe400078e0224 */
[CC--:B------:R-:W-:Y:S02]  /*0880*/  IMAD R24, R36.reuse, R3.reuse, R24 ;  /* 0x0000000324187224 */ /* 0x0c0fe400078e0218 */
[----:B------:R-:W-:Y:S02]  /*0890*/  IMAD R21, R36, R3, R21 ;  /* 0x0000000324157224 */ /* 0x000fe400078e0215 */
[----:B----4-:R-:W-:-:S04]  /*08a0*/  IMAD.WIDE R34, R20, 0x4, R30 ;  /* 0x0000000414227825 */ /* 0x010fc800078e021e */
[----:B------:R-:W-:Y:S01]  /*08b0*/  IMAD.WIDE R30, R37, 0x4, R30 ;  /* 0x00000004251e7825 */ /* 0x000fe200078e021e */
[----:B------:R-:W4:Y:S03]  /*08c0*/  LD.E R20, desc[UR10][R34.64] ;  /* 0x0000000a22147980 */ /* 0x000f26000c101900 */
[----:B------:R-:W-:-:S04]  /*08d0*/  IMAD.WIDE R36, R24, 0x4, R28 ;  /* 0x0000000418247825 */ /* 0x000fc800078e021c */
[----:B------:R-:W-:Y:S01]  /*08e0*/  IMAD.WIDE R28, R21, 0x4, R28 ;  /* 0x00000004151c7825 */ /* 0x000fe200078e021c */
[----:B------:R-:W4:Y:S04]  /*08f0*/  LD.E R24, desc[UR10][R36.64] ;  /* 0x0000000a24187980 */ /* 0x000f28000c101900 */
[----:B------:R-:W4:Y:S04]  /*0900*/  LD.E R21, desc[UR10][R30.64] ;  /* 0x0000000a1e157980 */ /* 0x000f28000c101900 */
[----:B------:R-:W5:Y:S01]  /*0910*/  LD.E R28, desc[UR10][R28.64] ;  /* 0x0000000a1c1c7980 */ /* 0x000f62000c101900 */
[----:B------:R-:W-:Y:S05]  /*0920*/  WARPSYNC.ALL ;  /* 0x0000000000007948 */ /* 0x000fea0003800000 */
[C---:B--2---:R-:W-:Y:S08]  /*0930*/  HMMA.1684.F32.TF32 R12, R22.reuse, R6, R12 ;  /* 0x00000006160c723c */ /* 0x044ff0000008500c */
[----:B---3--:R-:W-:-:S12]  /*0940*/  HMMA.1684.F32.TF32 R8, R22, R32, R8 ;  /* 0x000000201608723c */ /* 0x008fd80000085008 */
[C---:B----4-:R-:W-:Y:S08]  /*0950*/  HMMA.1684.F32.TF32 R12, R20.reuse, R24, R12 ;  /* 0x00000018140c723c */ /* 0x050ff0000008500c */
[----:B-----5:R-:W-:-:S15]  /*0960*/  HMMA.1684.F32.TF32 R8, R20, R28, R8 ;  /* 0x0000001c1408723c */ /* 0x020fde0000085008 */
[----:B------:R-:W-:-:S05]  /*0970*/  NOP ;  /* 0x0000000000007918 */ /* 0x000fca0000000000 */
.L_x_8:
[----:B------:R-:W-:Y:S05]  /*0980*/  @P0 BRA `(.L_x_9) ;  /* 0x0000000000a40947 */ /* 0x000fea0003800000 */
[----:B------:R-:W1:Y:S01]  /*0990*/  S2R R20, SR_LANEID ;  /* 0x0000000000147919 */ /* 0x000e620000000000 */
[----:B------:R-:W-:Y:S02]  /*09a0*/  IADD3 R6, P2, PT, R19, R16, RZ ;  /* 0x0000001013067210 */ /* 0x000fe40007f5e0ff */
[----:B------:R-:W-:Y:S02]  /*09b0*/  IADD3 R30, P0, PT, R26, 0x40, RZ ;  /* 0x000000401a1e7810 */ /* 0x000fe40007f1e0ff */
[----:B------:R-:W-:Y:S02]  /*09c0*/  LEA.HI.X.SX32 R21, R16, RZ, 0x1, P2 ;  /* 0x000000ff10157211 */ /* 0x000fe400010f0eff */
[----:B--2---:R-:W-:Y:S01]  /*09d0*/  LEA R28, P2, R6, UR14, 0x2 ;  /* 0x0000000e061c7c11 */ /* 0x004fe2000f8410ff */
[----:B------:R-:W-:-:S03]  /*09e0*/  IMAD.X R31, RZ, RZ, R27, P0 ;  /* 0x000000ffff1f7224 */ /* 0x000fc600000e061b */
[----:B------:R-:W-:Y:S02]  /*09f0*/  LEA.HI.X R29, R6, UR15, R21, 0x2, P2 ;  /* 0x0000000f061d7c11 */ /* 0x000fe400090f1415 */
[----:B-1----:R-:W-:Y:S02]  /*0a00*/  SHF.R.U32.HI R24, RZ, 0x2, R20 ;  /* 0x00000002ff187819 */ /* 0x002fe40000011614 */
[----:B------:R-:W-:Y:S02]  /*0a10*/  LOP3.LUT R20, R20, 0x3, RZ, 0xc0, !PT ;  /* 0x0000000314147812 */ /* 0x000fe400078ec0ff */
[----:B------:R-:W-:-:S03]  /*0a20*/  IADD3 R21, PT, PT, R24, 0x8, RZ ;  /* 0x0000000818157810 */ /* 0x000fc60007ffe0ff */
        /* <DEDUP_REMOVED lines=12> */
[----:B-1----:R-:W-:-:S04]  /*0af0*/  VIADD R36, R20, 0x4 ;  /* 0x0000000414247836 */ /* 0x002fc80000000000 */
        /* <DEDUP_REMOVED lines=18> */
.L_x_9:
[----:B------:R-:W-:Y:S05]  /*0c20*/  @P1 BRA `(.L_x_10) ;  /* 0x0000000000a41947 */ /* 0x000fea0003800000 */
[----:B------:R-:W1:Y:S01]  /*0c30*/  S2R R35, SR_LANEID ;  /* 0x0000000000237919 */ /* 0x000e620000000000 */
[----:B------:R-:W-:-:S04]  /*0c40*/  IADD3 R20, P0, PT, R19, R18, RZ ;  /* 0x0000001213147210 */ /* 0x000fc80007f1e0ff */
[----:B------:R-:W-:Y:S02]  /*0c50*/  LEA.HI.X.SX32 R21, R18, RZ, 0x1, P0 ;  /* 0x000000ff12157211 */ /* 0x000fe400000f0eff */
[----:B--2---:R-:W-:-:S04]  /*0c60*/  LEA R22, P0, R20, UR14, 0x2 ;  /* 0x0000000e14167c11 */ /* 0x004fc8000f8010ff */
[----:B------:R-:W-:Y:S02]  /*0c70*/  LEA.HI.X R23, R20, UR15, R21, 0x2, P0 ;  /* 0x0000000f14177c11 */ /* 0x000fe400080f1415 */
[----:B------:R-:W-:-:S05]  /*0c80*/  IADD3 R30, P0, PT, R26, 0x60, RZ ;  /* 0x000000601a1e7810 */ /* 0x000fca0007f1e0ff */
[----:B------:R-:W-:Y:S01]  /*0c90*/  IMAD.X R31, RZ, RZ, R27, P0 ;  /* 0x000000ffff1f7224 */ /* 0x000fe200000e061b */
[----:B-1----:R-:W-:Y:S02]  /*0ca0*/  SHF.R.U32.HI R6, RZ, 0x2, R35 ;  /* 0x00000002ff067819 */ /* 0x002fe40000011623 */
[----:B------:R-:W-:Y:S02]  /*0cb0*/  LOP3.LUT R35, R35, 0x3, RZ, 0xc0, !PT ;  /* 0x0000000323237812 */ /* 0x000fe400078ec0ff */
[----:B------:R-:W-:-:S03]  /*0cc0*/  IADD3 R34, PT, PT, R6, 0x8, RZ ;  /* 0x0000000806227810 */ /* 0x000fc60007ffe0ff */
[CC--:B------:R-:W-:Y:S02]  /*0cd0*/  IMAD R37, R35.reuse, R3.reuse, R6 ;  /* 0x0000000323257224 */ /* 0x0c0fe400078e0206 */
[----:B------:R-:W-:Y:S02]  /*0ce0*/  IMAD R27, R35, R3, R34 ;  /* 0x00000003231b7224 */ /* 0x000fe400078e0222 */
[-CC-:B------:R-:W-:Y:S02]  /*0cf0*/  IMAD R33, R6, R7.reuse, R35.reuse ;  /* 0x0000000706217224 */ /* 0x180fe400078e0223 */
[----:B------:R-:W-:Y:S02]  /*0d00*/  IMAD R29, R34, R7, R35 ;  /* 0x00000007221d7224 */ /* 0x000fe400078e0223 */
[----:B------:R-:W-:-:S04]  /*0d10*/  IMAD.WIDE R26, R27, 0x4, R22 ;  /* 0x000000041b1a7825 */ /* 0x000fc800078e0216 */
[----:B------:R-:W-:Y:S02]  /*0d20*/  IMAD.WIDE R36, R37, 0x4, R22 ;  /* 0x0000000425247825 */ /* 0x000fe400078e0216 */
[----:B------:R-:W2:Y:S02]  /*0d30*/  LD.E R26, desc[UR10][R26.64] ;  /* 0x0000000a1a1a7980 */ /* 0x000ea4000c101900 */
[--C-:B------:R-:W-:Y:S02]  /*0d40*/  IMAD.WIDE R32, R33, 0x4, R30.reuse ;  /* 0x0000000421207825 */ /* 0x100fe400078e021e */
[----:B------:R1:W3:Y:S02]  /*0d50*/  LD.E R24, desc[UR10][R36.64] ;  /* 0x0000000a24187980 */ /* 0x0002e4000c101900 */
[----:B------:R-:W-:Y:S02]  /*0d60*/  IMAD.WIDE R28, R29, 0x4, R30 ;  /* 0x000000041d1c7825 */ /* 0x000fe400078e021e */
[----:B------:R4:W3:Y:S04]  /*0d70*/  LD.E R20, desc[UR10][R32.64] ;  /* 0x0000000a20147980 */ /* 0x0008e8000c101900 */
[----:B------:R-:W3:Y:S01]  /*0d80*/  LD.E R21, desc[UR10][R28.64] ;  /* 0x0000000a1c157980 */ /* 0x000ee2000c101900 */
[----:B------:R-:W-:-:S05]  /*0d90*/  IADD3 R35, PT, PT, R35, 0x4, RZ ;  /* 0x0000000423237810 */ /* 0x000fca0007ffe0ff */
[C---:B-1----:R-:W-:Y:S02]  /*0da0*/  IMAD R37, R35.reuse, R3, R6 ;  /* 0x0000000323257224 */ /* 0x042fe400078e0206 */
[--C-:B------:R-:W-:Y:S02]  /*0db0*/  IMAD R6, R6, R7, R35.reuse ;  /* 0x0000000706067224 */ /* 0x100fe400078e0223 */
[----:B----4-:R-:W-:Y:S02]  /*0dc0*/  IMAD R33, R35, R3, R34 ;  /* 0x0000000323217224 */ /* 0x010fe400078e0222 */
[----:B------:R-:W-:Y:S02]  /*0dd0*/  IMAD R7, R34, R7, R35 ;  /* 0x0000000722077224 */ /* 0x000fe400078e0223 */
[----:B------:R-:W-:-:S04]  /*0de0*/  IMAD.WIDE R34, R6, 0x4, R30 ;  /* 0x0000000406227825 */ /* 0x000fc800078e021e */
[--C-:B------:R-:W-:Y:S01]  /*0df0*/  IMAD.WIDE R32, R33, 0x4, R22.reuse ;  /* 0x0000000421207825 */ /* 0x100fe200078e0216 */
[----:B------:R-:W4:Y:S03]  /*0e00*/  LD.E R6, desc[UR10][R34.64] ;  /* 0x0000000a22067980 */ /* 0x000f26000c101900 */
[----:B------:R-:W-:Y:S02]  /*0e10*/  IMAD.WIDE R36, R37, 0x4, R22 ;  /* 0x0000000425247825 */ /* 0x000fe400078e0216 */
[----:B------:R-:W5:Y:S02]  /*0e20*/  LD.E R32, desc[UR10][R32.64] ;  /* 0x0000000a20207980 */ /* 0x000f64000c101900 */
[----:B------:R-:W-:Y:S02]  /*0e30*/  IMAD.WIDE R30, R7, 0x4, R30 ;  /* 0x00000004071e7825 */ /* 0x000fe400078e021e */
[----:B------:R-:W4:Y:S04]  /*0e40*/  LD.E R22, desc[UR10][R36.64] ;  /* 0x0000000a24167980 */ /* 0x000f28000c101900 */
[----:B------:R-:W4:Y:S01]  /*0e50*/  LD.E R7, desc[UR10][R30.64] ;  /* 0x0000000a1e077980 */ /* 0x000f22000c101900 */
[----:B------:R-:W-:Y:S05]  /*0e60*/  WARPSYNC.ALL ;  /* 0x0000000000007948 */ /* 0x000fea0003800000 */
[C---:B---3--:R-:W-:Y:S08]  /*0e70*/  HMMA.1684.F32.TF32 R12, R20.reuse, R24, R12 ;  /* 0x00000018140c723c */ /* 0x048ff0000008500c */
[----:B--2---:R-:W-:-:S12]  /*0e80*/  HMMA.1684.F32.TF32 R8, R20, R26, R8 ;  /* 0x0000001a1408723c */ /* 0x004fd80000085008 */
[C---:B----4-:R-:W-:Y:S08]  /*0e90*/  HMMA.1684.F32.TF32 R12, R6.reuse, R22, R12 ;  /* 0x00000016060c723c */ /* 0x050ff0000008500c */
[----:B-----5:R-:W-:-:S15]  /*0ea0*/  HMMA.1684.F32.TF32 R8, R6, R32, R8 ;  /* 0x000000200608723c */ /* 0x020fde0000085008 */
[----:B------:R-:W-:-:S05]  /*0eb0*/  NOP ;  /* 0x0000000000007918 */ /* 0x000fca0000000000 */
.L_x_10:
[----:B------:R-:W-:Y:S01]  /*0ec0*/  VIADD R5, R5, 0x4 ;  /* 0x0000000405057836 */ /* 0x000fe20000000000 */
[C---:B------:R-:W-:Y:S01]  /*0ed0*/  LEA R18, R3.reuse, R18, 0x5 ;  /* 0x0000001203127211 */ /* 0x040fe200078e28ff */
[C---:B------:R-:W-:Y:S01]  /*0ee0*/  IMAD R16, R3.reuse, 0x20, R16 ;  /* 0x0000002003107824 */ /* 0x040fe200078e0210 */
[C---:B------:R-:W-:Y:S01]  /*0ef0*/  LEA R0, R3.reuse, R0, 0x5 ;  /* 0x0000000003007211 */ /* 0x040fe200078e28ff */
[----:B------:R-:W-:Y:S01]  /*0f00*/  IMAD R4, R3, 0x20, R4 ;  /* 0x0000002003047824 */ /* 0x000fe200078e0204 */
[----:B------:R-:W-:Y:S02]  /*0f10*/  ISETP.NE.AND P0, PT, R5, RZ, PT ;  /* 0x000000ff0500720c */ /* 0x000fe40003f05270 */
[----:B------:R-:W-:-:S11]  /*0f20*/  IADD3 R2, PT, PT, R2, 0x20, RZ ;  /* 0x0000002002027810 */ /* 0x000fd60007ffe0ff */
[----:B------:R-:W-:Y:S05]  /*0f30*/  @P0 BRA `(.L_x_11) ;  /* 0xfffffff000f00947 */ /* 0x000fea000383ffff */
[----:B0-2---:R-:W-:Y:S05]  /*0f40*/  BSYNC.RECONVERGENT B0 ;  /* 0x0000000000007941 */ /* 0x005fea0003800200 */
.L_x_6:
[----:B------:R-:W0:Y:S02]  /*0f50*/  LDCU UR4, c[0x0][0x39c] ;  /* 0x00007380ff0477ac */ /* 0x000e240008000800 */
[----:B0-----:R-:W-:-:S04]  /*0f60*/  UIADD3 UR4, UPT, UPT, UR4, 0x7, URZ ;  /* 0x0000000704047890 */ /* 0x001fc8000fffe0ff */
[----:B------:R-:W-:-:S04]  /*0f70*/  USHF.R.U32.HI UR4, URZ, 0x3, UR4 ;  /* 0x00000003ff047899 */ /* 0x000fc80008011604 */
[----:B------:R-:W-:-:S06]  /*0f80*/  ULOP3.LUT UR4, UR4, 0xffffffc, URZ, 0xc0, !UPT ;  /* 0x0ffffffc04047892 */ /* 0x000fcc000f8ec0ff */
[----:B------:R-:W-:-:S07]  /*0f90*/  IMAD.U32 R5, RZ, RZ, UR4 ;  /* 0x00000004ff057e24 */ /* 0x000fce000f8e00ff */
.L_x_5:
[----:B------:R-:W1:Y:S01]  /*0fa0*/  LDCU UR4, c[0x0][0x39c] ;  /* 0x00007380ff0477ac */ /* 0x000e620008000800 */
[----:B------:R-:W-:Y:S01]  /*0fb0*/  BSSY.RECONVERGENT B0, `(.L_x_4) ;  /* 0x0000049000007945 */ /* 0x000fe20003800200 */
[----:B-1----:R-:W-:-:S04]  /*0fc0*/  UIADD3 UR4, UPT, UPT, UR4, 0x7, URZ ;  /* 0x0000000704047890 */ /* 0x002fc8000fffe0ff */
[----:B------:R-:W-:-:S04]  /*0fd0*/  USHF.R.U32.HI UR4, URZ, 0x3, UR4 ;  /* 0x00000003ff047899 */ /* 0x000fc80008011604 */
[----:B------:R-:W-:-:S04]  /*0fe0*/  ULOP3.LUT UR4, UR4, 0x3, URZ, 0xc0, !UPT ;  /* 0x0000000304047892 */ /* 0x000fc8000f8ec0ff */
[----:B------:R-:W-:-:S09]  /*0ff0*/  UISETP.NE.AND UP0, UPT, UR4, URZ, UPT ;  /* 0x000000ff0400728c */ /* 0x000fd2000bf05270 */
[----:B------:R-:W-:Y:S05]  /*1000*/  BRA.U !UP0, `(.L_x_12) ;  /* 0x00000005080c7547 */ /* 0x000fea000b800000 */
[----:B------:R-:W1:Y:S01]  /*1010*/  LDCU UR5, c[0x0][0x3a0] ;  /* 0x00007400ff0577ac */ /* 0x000e620008000800 */
[----:B------:R-:W-:Y:S01]  /*1020*/  SHF.R.S32.HI R2, RZ, 0x1f, R17 ;  /* 0x0000001fff027819 */ /* 0x000fe20000011411 */
[----:B------:R-:W-:Y:S01]  /*1030*/  IMAD.SHL.U32 R0, R5, 0x8, RZ ;  /* 0x0000000805007824 */ /* 0x000fe200078e00ff */
[----:B------:R-:W2:Y:S02]  /*1040*/  LDCU.64 UR6, c[0x0][0x380] ;  /* 0x00007000ff0677ac */ /* 0x000ea40008000a00 */
[C---:B------:R-:W-:Y:S02]  /*1050*/  SHF.L.U64.HI R3, R17.reuse, 0x2, R2 ;  /* 0x0000000211037819 */ /* 0x040fe40000010202 */
[----:B------:R-:W-:Y:S01]  /*1060*/  SHF.L.U32 R2, R17, 0x2, RZ ;  /* 0x0000000211027819 */ /* 0x000fe200000006ff */
[----:B------:R-:W-:-:S04]  /*1070*/  UIADD3 UR4, UPT, UPT, -UR4, URZ, URZ ;  /* 0x000000ff04047290 */ /* 0x000fc8000fffe1ff */
[----:B------:R-:W-:-:S04]  /*1080*/  IMAD.WIDE.U32 R2, R5, 0x20, R2 ;  /* 0x0000002005027825 */ /* 0x000fc800078e0002 */
[----:B-1----:R-:W-:Y:S01]  /*1090*/  IMAD R4, R5, UR5, RZ ;  /* 0x0000000505047c24 */ /* 0x002fe2000f8e02ff */
[----:B--2---:R-:W-:Y:S02]  /*10a0*/  IADD3 R6, P0, PT, R2, UR6, RZ ;  /* 0x0000000602067c10 */ /* 0x004fe4000ff1e0ff */
[----:B------:R-:W-:Y:S02]  /*10b0*/  MOV R2, UR4 ;  /* 0x0000000400027c02 */ /* 0x000fe40008000f00 */
[----:B------:R-:W-:Y:S02]  /*10c0*/  IADD3.X R7, PT, PT, R3, UR7, RZ, P0, !PT ;  /* 0x0000000703077c10 */ /* 0x000fe400087fe4ff */
[----:B------:R-:W-:-:S07]  /*10d0*/  SHF.L.U32 R4, R4, 0x3, RZ ;  /* 0x0000000304047819 */ /* 0x000fce00000006ff */
.L_x_14:
[----:B------:R-:W1:Y:S01]  /*10e0*/  LDC.64 R22, c[0x0][0x398] ;  /* 0x0000e600ff167b82 */ /* 0x000e620000000a00 */
[----:B------:R-:W-:Y:S01]  /*10f0*/  MOV R16, R6 ;  /* 0x0000000600107202 */ /* 0x000fe20000000f00 */
[----:B------:R-:W-:Y:S01]  /*1100*/  VIADD R2, R2, 0x1 ;  /* 0x0000000102027836 */ /* 0x000fe20000000000 */
[----:B------:R-:W-:Y:S02]  /*1110*/  MOV R17, R7 ;  /* 0x0000000700117202 */ /* 0x000fe40000000f00 */
[----:B------:R-:W-:Y:S02]  /*1120*/  IADD3 R6, P1, PT, R16, 0x20, RZ ;  /* 0x0000002010067810 */ /* 0x000fe40007f3e0ff */
[----:B------:R-:W-:Y:S01]  /*1130*/  ISETP.NE.AND P2, PT, R2, RZ, PT ;  /* 0x000000ff0200720c */ /* 0x000fe20003f45270 */
[----:B------:R-:W2:Y:S02]  /*1140*/  LDC R3, c[0x0][0x3a0] ;  /* 0x0000e800ff037b82 */ /* 0x000ea40000000800 */
[----:B------:R-:W-:Y:S01]  /*1150*/  IMAD.X R7, RZ, RZ, R17, P1 ;  /* 0x000000ffff077224 */ /* 0x000fe200008e0611 */
[----:B-1----:R-:W-:-:S04]  /*1160*/  ISETP.GE.AND P0, PT, R0, R23, PT ;  /* 0x000000170000720c */ /* 0x002fc80003f06270 */
[----:B------:R-:W-:-:S04]  /*1170*/  ISETP.GE.OR P0, PT, R25, R22, P0 ;  /* 0x000000161900720c */ /* 0x000fc80000706670 */
[----:B--2---:R-:W-:-:S13]  /*1180*/  ISETP.GE.OR P0, PT, R19, R3, P0 ;  /* 0x000000031300720c */ /* 0x004fda0000706670 */
[----:B------:R-:W-:Y:S05]  /*1190*/  @P0 BRA `(.L_x_13) ;  /* 0x00000000009c0947 */ /* 0x000fea0003800000 */
[----:B------:R-:W1:Y:S01]  /*11a0*/  S2R R24, SR_LANEID ;  /* 0x0000000000187919 */ /* 0x000e620000000000 */
[----:B------:R-:W-:-:S04]  /*11b0*/  IADD3 R5, P0, PT, R19, R4, RZ ;  /* 0x0000000413057210 */ /* 0x000fc80007f1e0ff */
[----:B------:R-:W-:Y:S02]  /*11c0*/  LEA.HI.X.SX32 R18, R4, RZ, 0x1, P0 ;  /* 0x000000ff04127211 */ /* 0x000fe400000f0eff */
[----:B0-----:R-:W-:-:S04]  /*11d0*/  LEA R26, P0, R5, UR16, 0x2 ;  /* 0x00000010051a7c11 */ /* 0x001fc8000f8010ff */
[----:B------:R-:W-:Y:S02]  /*11e0*/  LEA.HI.X R27, R5, UR17, R18, 0x2, P0 ;  /* 0x00000011051b7c11 */ /* 0x000fe400080f1412 */
[----:B-1----:R-:W-:Y:S02]  /*11f0*/  SHF.R.U32.HI R22, RZ, 0x2, R24 ;  /* 0x00000002ff167819 */ /* 0x002fe40000011618 */
[----:B------:R-:W-:Y:S02]  /*1200*/  LOP3.LUT R24, R24, 0x3, RZ, 0xc0, !PT ;  /* 0x0000000318187812 */ /* 0x000fe400078ec0ff */
[----:B------:R-:W-:-:S03]  /*1210*/  IADD3 R30, PT, PT, R22, 0x8, RZ ;  /* 0x00000008161e7810 */ /* 0x000fc60007ffe0ff */
[----:B------:R-:W-:Y:S02]  /*1220*/  IMAD R37, R22, R23, R24 ;  /* 0x0000001716257224 */ /* 0x000fe400078e0218 */
[----:B------:R-:W-:Y:S02]  /*1230*/  IMAD R29, R24, R3, R22 ;  /* 0x00000003181d7224 */ /* 0x000fe400078e0216 */
[----:B------:R-:W-:Y:S02]  /*1240*/  IMAD R35, R30, R23, R24 ;  /* 0x000000171e237224 */ /* 0x000fe400078e0218 */
[----:B------:R-:W-:Y:S02]  /*1250*/  IMAD R33, R24, R3, R30 ;  /* 0x0000000318217224 */ /* 0x000fe400078e021e */
[----:B------:R-:W-:-:S04]  /*1260*/  IMAD.WIDE R28, R29, 0x4, R26 ;  /* 0x000000041d1c7825 */ /* 0x000fc800078e021a */
[--C-:B------:R-:W-:Y:S01]  /*1270*/  IMAD.WIDE R36, R37, 0x4, R16.reuse ;  /* 0x0000000425247825 */ /* 0x100fe200078e0210 */
[----:B------:R0:W2:Y:S03]  /*1280*/  LD.E R18, desc[UR10][R28.64] ;  /* 0x0000000a1c127980 */ /* 0x0000a6000c101900 */
[----:B------:R-:W-:Y:S01]  /*1290*/  IMAD.WIDE R34, R35, 0x4, R16 ;  /* 0x0000000423227825 */ /* 0x000fe200078e0210 */
[----:B------:R-:W2:Y:S03]  /*12a0*/  LD.E R20, desc[UR10][R36.64] ;  /* 0x0000000a24147980 */ /* 0x000ea6000c101900 */
[----:B------:R-:W-:Y:S01]  /*12b0*/  IMAD.WIDE R32, R33, 0x4, R26 ;  /* 0x0000000421207825 */ /* 0x000fe200078e021a */
[----:B------:R-:W2:Y:S01]  /*12c0*/  LD.E R21, desc[UR10][R34.64] ;  /* 0x0000000a22157980 */ /* 0x000ea2000c101900 */
[----:B------:R-:W-:-:S03]  /*12d0*/  IADD3 R24, PT, PT, R24, 0x4, RZ ;  /* 0x0000000418187810 */ /* 0x000fc60007ffe0ff */
[----:B------:R-:W3:Y:S02]  /*12e0*/  LD.E R5, desc[UR10][R32.64] ;  /* 0x0000000a20057980 */ /* 0x000ee4000c101900 */
[----:B------:R-:W-:Y:S02]  /*12f0*/  IMAD R31, R22, R23, R24 ;  /* 0x00000017161f7224 */ /* 0x000fe400078e0218 */
[----:B0-----:R-:W-:Y:S02]  /*1300*/  IMAD R29, R24, R3, R22 ;  /* 0x00000003181d7224 */ /* 0x001fe400078e0216 */
[----:B------:R-:W-:Y:S02]  /*1310*/  IMAD R23, R30, R23, R24 ;  /* 0x000000171e177224 */ /* 0x000fe400078e0218 */
[----:B------:R-:W-:Y:S02]  /*1320*/  IMAD R24, R24, R3, R30 ;  /* 0x0000000318187224 */ /* 0x000fe400078e021e */
[----:B------:R-:W-:-:S04]  /*1330*/  IMAD.WIDE R28, R29, 0x4, R26 ;  /* 0x000000041d1c7825 */ /* 0x000fc800078e021a */
[----:B------:R-:W-:Y:S02]  /*1340*/  IMAD.WIDE R26, R24, 0x4, R26 ;  /* 0x00000004181a7825 */ /* 0x000fe400078e021a */
[----:B------:R-:W4:Y:S02]  /*1350*/  LD.E R28, desc[UR10][R28.64] ;  /* 0x0000000a1c1c7980 */ /* 0x000f24000c101900 */
[--C-:B------:R-:W-:Y:S02]  /*1360*/  IMAD.WIDE R30, R31, 0x4, R16.reuse ;  /* 0x000000041f1e7825 */ /* 0x100fe400078e0210 */
[----:B------:R-:W5:Y:S02]  /*1370*/  LD.E R26, desc[UR10][R26.64] ;  /* 0x0000000a1a1a7980 */ /* 0x000f64000c101900 */
[----:B------:R-:W-:Y:S02]  /*1380*/  IMAD.WIDE R22, R23, 0x4, R16 ;  /* 0x0000000417167825 */ /* 0x000fe400078e0210 */
[----:B------:R-:W4:Y:S04]  /*1390*/  LD.E R16, desc[UR10][R30.64] ;  /* 0x0000000a1e107980 */ /* 0x000f28000c101900 */
[----:B------:R-:W4:Y:S01]  /*13a0*/  LD.E R17, desc[UR10][R22.64] ;  /* 0x0000000a16117980 */ /* 0x000f22000c101900 */
[----:B------:R-:W-:Y:S05]  /*13b0*/  WARPSYNC.ALL ;  /* 0x0000000000007948 */ /* 0x000fea0003800000 */
[C---:B--2---:R-:W-:Y:S08]  /*13c0*/  HMMA.1684.F32.TF32 R12, R20.reuse, R18, R12 ;  /* 0x00000012140c723c */ /* 0x044ff0000008500c */
[----:B---3--:R-:W-:-:S12]  /*13d0*/  HMMA.1684.F32.TF32 R8, R20, R5, R8 ;  /* 0x000000051408723c */ /* 0x008fd80000085008 */
[C---:B----4-:R-:W-:Y:S08]  /*13e0*/  HMMA.1684.F32.TF32 R12, R16.reuse, R28, R12 ;  /* 0x0000001c100c723c */ /* 0x050ff0000008500c */
[----:B-----5:R-:W-:-:S15]  /*13f0*/  HMMA.1684.F32.TF32 R8, R16, R26, R8 ;  /* 0x0000001a1008723c */ /* 0x020fde0000085008 */
[----:B------:R-:W-:-:S05]  /*1400*/  NOP ;  /* 0x0000000000007918 */ /* 0x000fca0000000000 */
.L_x_13:
[----:B------:R-:W-:Y:S01]  /*1410*/  IMAD R4, R3, 0x8, R4 ;  /* 0x0000000803047824 */ /* 0x000fe200078e0204 */
[----:B------:R-:W-:Y:S01]  /*1420*/  IADD3 R0, PT, PT, R0, 0x8, RZ ;  /* 0x0000000800007810 */ /* 0x000fe20007ffe0ff */
[----:B------:R-:W-:Y:S06]  /*1430*/  @P2 BRA `(.L_x_14) ;  /* 0xfffffffc00282947 */ /* 0x000fec000383ffff */
.L_x_12:
[----:B0-----:R-:W-:Y:S05]  /*1440*/  BSYNC.RECONVERGENT B0 ;  /* 0x0000000000007941 */ /* 0x001fea0003800200 */
.L_x_4:
[----:B------:R-:W0:Y:S01]  /*1450*/  LDC R2, c[0x0][0x3a0] ;  /* 0x0000e800ff027b82 */ /* 0x000e220000000800 */
[----:B------:R-:W1:Y:S01]  /*1460*/  LDCU UR4, c[0x0][0x398] ;  /* 0x00007300ff0477ac */ /* 0x000e620008000800 */
[----:B0-----:R-:W-:-:S04]  /*1470*/  ISETP.GE.AND P0, PT, R19, R2, PT ;  /* 0x000000021300720c */ /* 0x001fc80003f06270 */
[----:B-1----:R-:W-:-:S13]  /*1480*/  ISETP.GE.OR P0, PT, R25, UR4, P0 ;  /* 0x0000000419007c0c */ /* 0x002fda0008706670 */
[----:B------:R-:W-:Y:S05]  /*1490*/  @P0 EXIT ;  /* 0x000000000000094d */ /* 0x000fea0003800000 */
[----:B------:R-:W0:Y:S01]  /*14a0*/  S2R R3, SR_LANEID ;  /* 0x0000000000037919 */ /* 0x000e220000000000 */
[----:B------:R-:W1:Y:S01]  /*14b0*/  LDCU.64 UR4, c[0x0][0x390] ;  /* 0x00007200ff0477ac */ /* 0x000e620008000a00 */
[----:B------:R-:W-:Y:S01]  /*14c0*/  IMAD R0, R25, R2, RZ ;  /* 0x0000000219007224 */ /* 0x000fe200078e02ff */
[----:B------:R-:W-:-:S04]  /*14d0*/  SHF.R.U32.HI R7, RZ, 0x1, R2 ;  /* 0x00000001ff077819 */ /* 0x000fc80000011602 */
[----:B------:R-:W-:-:S04]  /*14e0*/  IADD3 R17, P0, PT, R19, R0, RZ ;  /* 0x0000000013117210 */ /* 0x000fc80007f1e0ff */
[----:B------:R-:W-:Y:S02]  /*14f0*/  LEA.HI.X.SX32 R0, R0, RZ, 0x1, P0 ;  /* 0x000000ff00007211 */ /* 0x000fe400000f0eff */
[----:B-1----:R-:W-:-:S04]  /*1500*/  LEA R5, P0, R17, UR4, 0x2 ;  /* 0x0000000411057c11 */ /* 0x002fc8000f8010ff */
[----:B------:R-:W-:Y:S01]  /*1510*/  LEA.HI.X R17, R17, UR5, R0, 0x2, P0 ;  /* 0x0000000511117c11 */ /* 0x000fe200080f1400 */
[----:B------:R-:W-:Y:S05]  /*1520*/  WARPSYNC.ALL ;  /* 0x0000000000007948 */ /* 0x000fea0003800000 */
[----:B0-----:R-:W-:Y:S02]  /*1530*/  LOP3.LUT R2, R3, 0x3, RZ, 0xc0, !PT ;  /* 0x0000000303027812 */ /* 0x001fe400078ec0ff */
[----:B------:R-:W-:Y:S02]  /*1540*/  SHF.R.U32.HI R4, RZ, 0x2, R3 ;  /* 0x00000002ff047819 */ /* 0x000fe40000011603 */
[----:B------:R-:W-:-:S03]  /*1550*/  MOV R3, RZ ;  /* 0x000000ff00037202 */ /* 0x000fc60000000f00 */
[----:B------:R-:W-:-:S03]  /*1560*/  IMAD.WIDE.U32 R2, R4, R7, R2 ;  /* 0x0000000704027225 */ /* 0x000fc600078e0002 */
[----:B------:R-:W-:-:S04]  /*1570*/  LEA R4, P0, R2, R5, 0x3 ;  /* 0x0000000502047211 */ /* 0x000fc800078018ff */
[----:B------:R-:W-:-:S03]  /*1580*/  LEA.HI.X R5, R2, R17, R3, 0x3, P0 ;  /* 0x0000001102057211 */ /* 0x000fc600000f1c03 */
[----:B------:R-:W-:Y:S02]  /*1590*/  IMAD.WIDE.U32 R2, R7, 0x40, R4 ;  /* 0x0000004007027825 */ /* 0x000fe400078e0004 */
[----:B------:R-:W-:Y:S04]  /*15a0*/  ST.E.64 desc[UR10][R4.64], R12 ;  /* 0x0000000c04007985 */ /* 0x000fe8000c101b0a */
[----:B------:R-:W-:Y:S04]  /*15b0*/  ST.E.64 desc[UR10][R2.64], R14 ;  /* 0x0000000e02007985 */ /* 0x000fe8000c101b0a */
[----:B------:R-:W-:Y:S04]  /*15c0*/  ST.E.64 desc[UR10][R4.64+0x20], R8 ;  /* 0x0000200804007985 */ /* 0x000fe8000c101b0a */
[----:B------:R-:W-:Y:S01]  /*15d0*/  ST.E.64 desc[UR10][R2.64+0x20], R10 ;  /* 0x0000200a02007985 */ /* 0x000fe2000c101b0a */
[----:B------:R-:W-:Y:S05]  /*15e0*/  EXIT ;  /* 0x000000000000794d */ /* 0x000fea0003800000 */
.L_x_15:
        /* <DEDUP_REMOVED lines=9> */
.L_x_17:


//--------------------- .nv.shared._Z15matrixKernel1stILi128ELi128ELi8ELi8ELi8EEvPfS0_S0_iii --------------------------
	.section	.nv.shared._Z15matrixKernel1stILi128ELi128ELi8ELi8ELi8EEvPfS0_S0_iii,"aw",@nobits
	.sectionflags	@""
	.align	4
.nv.shared._Z15matrixKernel1stILi128ELi128ELi8ELi8ELi8EEvPfS0_S0_iii:
	.zero		9216


//--------------------- .nv.shared.reserved.0     --------------------------
	.section	.nv.shared.reserved.0,"aw",@nobits
	.weak		__nv_reservedSMEM_offset_0_alias
	.size		__nv_reservedSMEM_offset_0_alias, 0, 64
	.other		__nv_reservedSMEM_offset_0_alias,@"STO_CUDA_RESERVED_SHARED STV_DEFAULT"
__nv_reservedSMEM_offset_0_alias:
	.zero		0
	.zero		64


//--------------------- .nv.constant0._Z15matrixKernel1stILi128ELi128ELi8ELi8ELi8EEvPfS0_S0_iii --------------------------
	.section	.nv.constant0._Z15matrixKernel1stILi128ELi128ELi8ELi8ELi8EEvPfS0_S0_iii,"a",@progbits
	.sectionflags	@""
	.align	4
.nv.constant0._Z15matrixKernel1stILi128ELi128ELi8ELi8ELi8EEvPfS0_S0_iii:
	.zero		932


//--------------------- .nv.constant0._Z12row_wmma_kerPfS_S_iii --------------------------
	.section	.nv.constant0._Z12row_wmma_kerPfS_S_iii,"a",@progbits
	.sectionflags	@""
	.align	4
.nv.constant0._Z12row_wmma_kerPfS_S_iii:
	.zero		932


//--------------------- SYMBOLS --------------------------

	.type		.nv.reservedSmem.offset0,@object
	.size		.nv.reservedSmem.offset0,0x4
	.type		.nv.reservedSmem.cap,@object
	.size		.nv.reservedSmem.cap,0x4
